//
// Generated by NVIDIA NVVM Compiler
//
// Compiler Build ID: CL-36424714
// Cuda compilation tools, release 13.0, V13.0.88
// Based on NVVM 20.0.0
//

.version 9.0
.target sm_100
.address_size 64

	// .globl	_Z3sgdPfS_S_S_ffii

.visible .entry _Z3sgdPfS_S_S_ffii(
	.param .u64 .ptr .align 1 _Z3sgdPfS_S_S_ffii_param_0,
	.param .u64 .ptr .align 1 _Z3sgdPfS_S_S_ffii_param_1,
	.param .u64 .ptr .align 1 _Z3sgdPfS_S_S_ffii_param_2,
	.param .u64 .ptr .align 1 _Z3sgdPfS_S_S_ffii_param_3,
	.param .f32 _Z3sgdPfS_S_S_ffii_param_4,
	.param .f32 _Z3sgdPfS_S_S_ffii_param_5,
	.param .u32 _Z3sgdPfS_S_S_ffii_param_6,
	.param .u32 _Z3sgdPfS_S_S_ffii_param_7
)
{
	.local .align 8 .b8 	__local_depot0[120];
	.reg .b64 	%SP;
	.reg .b64 	%SPL;
	.reg .pred 	%p<57>;
	.reg .b32 	%r<116>;
	.reg .b32 	%f<419>;
	.reg .b64 	%rd<76>;

	mov.u64 	%SPL, __local_depot0;
	ld.param.u64 	%rd37, [_Z3sgdPfS_S_S_ffii_param_0];
	ld.param.u64 	%rd35, [_Z3sgdPfS_S_S_ffii_param_1];
	ld.param.u64 	%rd38, [_Z3sgdPfS_S_S_ffii_param_2];
	ld.param.u64 	%rd36, [_Z3sgdPfS_S_S_ffii_param_3];
	ld.param.f32 	%f145, [_Z3sgdPfS_S_S_ffii_param_4];
	ld.param.f32 	%f146, [_Z3sgdPfS_S_S_ffii_param_5];
	ld.param.u32 	%r34, [_Z3sgdPfS_S_S_ffii_param_6];
	ld.param.u32 	%r33, [_Z3sgdPfS_S_S_ffii_param_7];
	cvta.to.global.u64 	%rd1, %rd38;
	cvta.to.global.u64 	%rd2, %rd37;
	add.u64 	%rd3, %SPL, 0;
	add.u64 	%rd4, %SPL, 40;
	add.u64 	%rd5, %SPL, 80;
	mov.u32 	%r35, %tid.x;
	mov.u32 	%r36, %ctaid.x;
	mov.u32 	%r37, %ntid.x;
	mad.lo.s32 	%r1, %r36, %r37, %r35;
	setp.ge.s32 	%p1, %r1, %r34;
	@%p1 bra 	$L__BB0_127;
	cvta.to.global.u64 	%rd6, %rd35;
	setp.lt.s32 	%p2, %r33, 1;
	@%p2 bra 	$L__BB0_126;
	mul.wide.s32 	%rd42, %r1, 4;
	add.s64 	%rd43, %rd6, %rd42;
	ld.global.f32 	%f148, [%rd43];
	cvt.rzi.s32.f32 	%r2, %f148;
	mul.lo.s32 	%r3, %r1, 3073;
	mul.wide.s32 	%rd44, %r2, 4;
	add.s64 	%rd7, %rd4, %rd44;
	add.s32 	%r4, %r33, -1;
	add.f32 	%f1, %f145, %f145;
	add.s64 	%rd8, %rd2, 8;
	mov.b32 	%r102, 0;
	add.s64 	%rd9, %rd1, 80;
$L__BB0_3:
	mov.f32 	%f386, 0f00000000;
	mov.b32 	%r104, 0;
	mov.u64 	%rd75, %rd9;
	mov.u32 	%r103, %r3;
$L__BB0_4:
	mul.wide.s32 	%rd45, %r103, 4;
	add.s64 	%rd11, %rd8, %rd45;
	ld.global.f32 	%f150, [%rd11+-8];
	ld.global.f32 	%f151, [%rd75+-80];
	fma.rn.f32 	%f3, %f150, %f151, %f386;
	setp.eq.s32 	%p3, %r104, 3072;
	@%p3 bra 	$L__BB0_6;
	ld.global.f32 	%f152, [%rd11+-4];
	ld.global.f32 	%f153, [%rd75+-40];
	fma.rn.f32 	%f154, %f152, %f153, %f3;
	ld.global.f32 	%f155, [%rd11];
	ld.global.f32 	%f156, [%rd75];
	fma.rn.f32 	%f157, %f155, %f156, %f154;
	ld.global.f32 	%f158, [%rd11+4];
	ld.global.f32 	%f159, [%rd75+40];
	fma.rn.f32 	%f386, %f158, %f159, %f157;
	add.s32 	%r104, %r104, 4;
	add.s32 	%r103, %r103, 4;
	add.s64 	%rd75, %rd75, 160;
	bra.uni 	$L__BB0_4;
$L__BB0_6:
	st.local.f32 	[%rd4], %f3;
	mov.f32 	%f387, 0f00000000;
	mov.b32 	%r105, 0;
$L__BB0_7:
	add.s32 	%r41, %r105, %r3;
	mul.lo.s32 	%r42, %r105, 10;
	mul.wide.s32 	%rd46, %r41, 4;
	add.s64 	%rd13, %rd2, %rd46;
	ld.global.f32 	%f161, [%rd13];
	mul.wide.u32 	%rd47, %r42, 4;
	add.s64 	%rd14, %rd1, %rd47;
	ld.global.f32 	%f162, [%rd14+4];
	fma.rn.f32 	%f6, %f161, %f162, %f387;
	setp.ne.s32 	%p4, %r105, 3072;
	@%p4 bra 	$L__BB0_128;
	st.local.f32 	[%rd4+4], %f6;
	mov.f32 	%f388, 0f00000000;
	mov.b32 	%r106, 0;
$L__BB0_9:
	add.s32 	%r44, %r106, %r3;
	mul.lo.s32 	%r45, %r106, 10;
	mul.wide.s32 	%rd48, %r44, 4;
	add.s64 	%rd15, %rd2, %rd48;
	ld.global.f32 	%f172, [%rd15];
	mul.wide.u32 	%rd49, %r45, 4;
	add.s64 	%rd16, %rd1, %rd49;
	ld.global.f32 	%f173, [%rd16+8];
	fma.rn.f32 	%f9, %f172, %f173, %f388;
	setp.ne.s32 	%p5, %r106, 3072;
	@%p5 bra 	$L__BB0_129;
	st.local.f32 	[%rd4+8], %f9;
	mov.f32 	%f389, 0f00000000;
	mov.b32 	%r107, 0;
$L__BB0_11:
	add.s32 	%r47, %r107, %r3;
	mul.lo.s32 	%r48, %r107, 10;
	mul.wide.s32 	%rd50, %r47, 4;
	add.s64 	%rd17, %rd2, %rd50;
	ld.global.f32 	%f183, [%rd17];
	mul.wide.u32 	%rd51, %r48, 4;
	add.s64 	%rd18, %rd1, %rd51;
	ld.global.f32 	%f184, [%rd18+12];
	fma.rn.f32 	%f12, %f183, %f184, %f389;
	setp.ne.s32 	%p6, %r107, 3072;
	@%p6 bra 	$L__BB0_130;
	st.local.f32 	[%rd4+12], %f12;
	mov.f32 	%f390, 0f00000000;
	mov.b32 	%r108, 0;
$L__BB0_13:
	add.s32 	%r50, %r108, %r3;
	mul.lo.s32 	%r51, %r108, 10;
	mul.wide.s32 	%rd52, %r50, 4;
	add.s64 	%rd19, %rd2, %rd52;
	ld.global.f32 	%f194, [%rd19];
	mul.wide.u32 	%rd53, %r51, 4;
	add.s64 	%rd20, %rd1, %rd53;
	ld.global.f32 	%f195, [%rd20+16];
	fma.rn.f32 	%f15, %f194, %f195, %f390;
	setp.ne.s32 	%p7, %r108, 3072;
	@%p7 bra 	$L__BB0_131;
	st.local.f32 	[%rd4+16], %f15;
	mov.f32 	%f391, 0f00000000;
	mov.b32 	%r109, 0;
$L__BB0_15:
	add.s32 	%r53, %r109, %r3;
	mul.lo.s32 	%r54, %r109, 10;
	mul.wide.s32 	%rd54, %r53, 4;
	add.s64 	%rd21, %rd2, %rd54;
	ld.global.f32 	%f205, [%rd21];
	mul.wide.u32 	%rd55, %r54, 4;
	add.s64 	%rd22, %rd1, %rd55;
	ld.global.f32 	%f206, [%rd22+20];
	fma.rn.f32 	%f18, %f205, %f206, %f391;
	setp.ne.s32 	%p8, %r109, 3072;
	@%p8 bra 	$L__BB0_132;
	st.local.f32 	[%rd4+20], %f18;
	mov.f32 	%f392, 0f00000000;
	mov.b32 	%r110, 0;
$L__BB0_17:
	add.s32 	%r56, %r110, %r3;
	mul.lo.s32 	%r57, %r110, 10;
	mul.wide.s32 	%rd56, %r56, 4;
	add.s64 	%rd23, %rd2, %rd56;
	ld.global.f32 	%f216, [%rd23];
	mul.wide.u32 	%rd57, %r57, 4;
	add.s64 	%rd24, %rd1, %rd57;
	ld.global.f32 	%f217, [%rd24+24];
	fma.rn.f32 	%f21, %f216, %f217, %f392;
	setp.ne.s32 	%p9, %r110, 3072;
	@%p9 bra 	$L__BB0_133;
	st.local.f32 	[%rd4+24], %f21;
	mov.f32 	%f393, 0f00000000;
	mov.b32 	%r111, 0;
$L__BB0_19:
	add.s32 	%r59, %r111, %r3;
	mul.lo.s32 	%r60, %r111, 10;
	mul.wide.s32 	%rd58, %r59, 4;
	add.s64 	%rd25, %rd2, %rd58;
	ld.global.f32 	%f227, [%rd25];
	mul.wide.u32 	%rd59, %r60, 4;
	add.s64 	%rd26, %rd1, %rd59;
	ld.global.f32 	%f228, [%rd26+28];
	fma.rn.f32 	%f24, %f227, %f228, %f393;
	setp.ne.s32 	%p10, %r111, 3072;
	@%p10 bra 	$L__BB0_134;
	st.local.f32 	[%rd4+28], %f24;
	mov.f32 	%f394, 0f00000000;
	mov.b32 	%r112, 0;
$L__BB0_21:
	add.s32 	%r62, %r112, %r3;
	mul.lo.s32 	%r63, %r112, 10;
	mul.wide.s32 	%rd60, %r62, 4;
	add.s64 	%rd27, %rd2, %rd60;
	ld.global.f32 	%f238, [%rd27];
	mul.wide.u32 	%rd61, %r63, 4;
	add.s64 	%rd28, %rd1, %rd61;
	ld.global.f32 	%f239, [%rd28+32];
	fma.rn.f32 	%f27, %f238, %f239, %f394;
	setp.ne.s32 	%p11, %r112, 3072;
	@%p11 bra 	$L__BB0_135;
	st.local.f32 	[%rd4+32], %f27;
	mov.f32 	%f395, 0f00000000;
	mov.b32 	%r113, 0;
$L__BB0_23:
	add.s32 	%r65, %r113, %r3;
	mul.lo.s32 	%r66, %r113, 10;
	mul.wide.s32 	%rd62, %r65, 4;
	add.s64 	%rd29, %rd2, %rd62;
	ld.global.f32 	%f249, [%rd29];
	mul.wide.u32 	%rd63, %r66, 4;
	add.s64 	%rd30, %rd1, %rd63;
	ld.global.f32 	%f250, [%rd30+36];
	fma.rn.f32 	%f30, %f249, %f250, %f395;
	setp.ne.s32 	%p12, %r113, 3072;
	@%p12 bra 	$L__BB0_136;
	st.local.f32 	[%rd4+36], %f30;
	ld.local.f32 	%f259, [%rd7];
	sub.f32 	%f260, %f3, %f259;
	add.f32 	%f31, %f260, 0f3F800000;
	sub.f32 	%f261, %f6, %f259;
	add.f32 	%f32, %f261, 0f3F800000;
	sub.f32 	%f262, %f9, %f259;
	add.f32 	%f33, %f262, 0f3F800000;
	sub.f32 	%f263, %f12, %f259;
	add.f32 	%f34, %f263, 0f3F800000;
	sub.f32 	%f264, %f15, %f259;
	add.f32 	%f35, %f264, 0f3F800000;
	sub.f32 	%f265, %f18, %f259;
	add.f32 	%f36, %f265, 0f3F800000;
	sub.f32 	%f266, %f21, %f259;
	add.f32 	%f37, %f266, 0f3F800000;
	sub.f32 	%f267, %f24, %f259;
	add.f32 	%f38, %f267, 0f3F800000;
	sub.f32 	%f268, %f27, %f259;
	add.f32 	%f39, %f268, 0f3F800000;
	sub.f32 	%f269, %f30, %f259;
	add.f32 	%f40, %f269, 0f3F800000;
	setp.gt.f32 	%p13, %f31, 0f00000000;
	selp.f32 	%f270, 0f3F800000, 0f00000000, %p13;
	st.local.f32 	[%rd3], %f270;
	setp.gt.f32 	%p14, %f32, 0f00000000;
	@%p14 bra 	$L__BB0_26;
	mov.b32 	%r67, 0;
	st.local.u32 	[%rd3+4], %r67;
	bra.uni 	$L__BB0_27;
$L__BB0_26:
	mov.b32 	%r68, 1065353216;
	st.local.u32 	[%rd3+4], %r68;
$L__BB0_27:
	setp.gt.f32 	%p15, %f33, 0f00000000;
	@%p15 bra 	$L__BB0_29;
	mov.b32 	%r69, 0;
	st.local.u32 	[%rd3+8], %r69;
	bra.uni 	$L__BB0_30;
$L__BB0_29:
	mov.b32 	%r70, 1065353216;
	st.local.u32 	[%rd3+8], %r70;
$L__BB0_30:
	setp.gt.f32 	%p16, %f34, 0f00000000;
	@%p16 bra 	$L__BB0_32;
	mov.b32 	%r71, 0;
	st.local.u32 	[%rd3+12], %r71;
	bra.uni 	$L__BB0_33;
$L__BB0_32:
	mov.b32 	%r72, 1065353216;
	st.local.u32 	[%rd3+12], %r72;
$L__BB0_33:
	setp.gt.f32 	%p17, %f35, 0f00000000;
	@%p17 bra 	$L__BB0_35;
	mov.b32 	%r73, 0;
	st.local.u32 	[%rd3+16], %r73;
	bra.uni 	$L__BB0_36;
$L__BB0_35:
	mov.b32 	%r74, 1065353216;
	st.local.u32 	[%rd3+16], %r74;
$L__BB0_36:
	setp.gt.f32 	%p18, %f36, 0f00000000;
	@%p18 bra 	$L__BB0_38;
	mov.b32 	%r75, 0;
	st.local.u32 	[%rd3+20], %r75;
	bra.uni 	$L__BB0_39;
$L__BB0_38:
	mov.b32 	%r76, 1065353216;
	st.local.u32 	[%rd3+20], %r76;
$L__BB0_39:
	setp.gt.f32 	%p19, %f37, 0f00000000;
	@%p19 bra 	$L__BB0_41;
	mov.b32 	%r77, 0;
	st.local.u32 	[%rd3+24], %r77;
	bra.uni 	$L__BB0_42;
$L__BB0_41:
	mov.b32 	%r78, 1065353216;
	st.local.u32 	[%rd3+24], %r78;
$L__BB0_42:
	setp.gt.f32 	%p20, %f38, 0f00000000;
	@%p20 bra 	$L__BB0_44;
	mov.b32 	%r79, 0;
	st.local.u32 	[%rd3+28], %r79;
	bra.uni 	$L__BB0_45;
$L__BB0_44:
	mov.b32 	%r80, 1065353216;
	st.local.u32 	[%rd3+28], %r80;
$L__BB0_45:
	setp.gt.f32 	%p21, %f39, 0f00000000;
	@%p21 bra 	$L__BB0_47;
	mov.b32 	%r81, 0;
	st.local.u32 	[%rd3+32], %r81;
	bra.uni 	$L__BB0_48;
$L__BB0_47:
	mov.b32 	%r82, 1065353216;
	st.local.u32 	[%rd3+32], %r82;
$L__BB0_48:
	setp.gt.f32 	%p22, %f40, 0f00000000;
	@%p22 bra 	$L__BB0_50;
	mov.b32 	%r83, 0;
	st.local.u32 	[%rd3+36], %r83;
	bra.uni 	$L__BB0_51;
$L__BB0_50:
	mov.b32 	%r84, 1065353216;
	st.local.u32 	[%rd3+36], %r84;
$L__BB0_51:
	setp.ne.s32 	%p23, %r102, %r4;
	mov.f32 	%f418, 0f00000000;
	@%p23 bra 	$L__BB0_80;
	max.f32 	%f272, %f31, 0f00000000;
	st.local.f32 	[%rd5], %f272;
	@%p14 bra 	$L__BB0_54;
	mov.b32 	%r85, 0;
	st.local.u32 	[%rd5+4], %r85;
	bra.uni 	$L__BB0_55;
$L__BB0_54:
	st.local.f32 	[%rd5+4], %f32;
$L__BB0_55:
	@%p15 bra 	$L__BB0_57;
	mov.b32 	%r86, 0;
	st.local.u32 	[%rd5+8], %r86;
	bra.uni 	$L__BB0_58;
$L__BB0_57:
	st.local.f32 	[%rd5+8], %f33;
$L__BB0_58:
	@%p16 bra 	$L__BB0_60;
	mov.b32 	%r87, 0;
	st.local.u32 	[%rd5+12], %r87;
	bra.uni 	$L__BB0_61;
$L__BB0_60:
	st.local.f32 	[%rd5+12], %f34;
$L__BB0_61:
	@%p17 bra 	$L__BB0_63;
	mov.b32 	%r88, 0;
	st.local.u32 	[%rd5+16], %r88;
	bra.uni 	$L__BB0_64;
$L__BB0_63:
	st.local.f32 	[%rd5+16], %f35;
$L__BB0_64:
	@%p18 bra 	$L__BB0_66;
	mov.b32 	%r89, 0;
	st.local.u32 	[%rd5+20], %r89;
	bra.uni 	$L__BB0_67;
$L__BB0_66:
	st.local.f32 	[%rd5+20], %f36;
$L__BB0_67:
	setp.gt.f32 	%p29, %f37, 0f00000000;
	@%p29 bra 	$L__BB0_69;
	mov.b32 	%r90, 0;
	st.local.u32 	[%rd5+24], %r90;
	bra.uni 	$L__BB0_70;
$L__BB0_69:
	st.local.f32 	[%rd5+24], %f37;
$L__BB0_70:
	setp.gt.f32 	%p30, %f38, 0f00000000;
	@%p30 bra 	$L__BB0_72;
	mov.b32 	%r91, 0;
	st.local.u32 	[%rd5+28], %r91;
	bra.uni 	$L__BB0_73;
$L__BB0_72:
	st.local.f32 	[%rd5+28], %f38;
$L__BB0_73:
	setp.gt.f32 	%p31, %f39, 0f00000000;
	@%p31 bra 	$L__BB0_75;
	mov.b32 	%r92, 0;
	st.local.u32 	[%rd5+32], %r92;
	bra.uni 	$L__BB0_76;
$L__BB0_75:
	st.local.f32 	[%rd5+32], %f39;
$L__BB0_76:
	setp.gt.f32 	%p32, %f40, 0f00000000;
	@%p32 bra 	$L__BB0_78;
	mov.b32 	%r93, 0;
	st.local.u32 	[%rd5+36], %r93;
	bra.uni 	$L__BB0_79;
$L__BB0_78:
	st.local.f32 	[%rd5+36], %f40;
$L__BB0_79:
	mul.wide.s32 	%rd64, %r2, 4;
	add.s64 	%rd65, %rd5, %rd64;
	mov.b32 	%r94, 0;
	st.local.u32 	[%rd65], %r94;
	ld.local.v2.f32 	{%f273, %f274}, [%rd5];
	add.f32 	%f275, %f273, 0f00000000;
	add.f32 	%f276, %f275, %f274;
	ld.local.v2.f32 	{%f277, %f278}, [%rd5+8];
	add.f32 	%f279, %f276, %f277;
	add.f32 	%f280, %f279, %f278;
	ld.local.v2.f32 	{%f281, %f282}, [%rd5+16];
	add.f32 	%f283, %f280, %f281;
	add.f32 	%f284, %f283, %f282;
	ld.local.v2.f32 	{%f285, %f286}, [%rd5+24];
	add.f32 	%f287, %f284, %f285;
	add.f32 	%f288, %f287, %f286;
	ld.local.v2.f32 	{%f289, %f290}, [%rd5+32];
	add.f32 	%f291, %f288, %f289;
	add.f32 	%f418, %f291, %f290;
$L__BB0_80:
	setp.ne.s32 	%p33, %r102, %r4;
	mul.wide.s32 	%rd66, %r2, 4;
	add.s64 	%rd67, %rd3, %rd66;
	mov.b32 	%r95, 0;
	st.local.u32 	[%rd67], %r95;
	ld.local.v2.f32 	{%f292, %f293}, [%rd3];
	add.f32 	%f294, %f292, 0f00000000;
	add.f32 	%f295, %f294, %f293;
	ld.local.v2.f32 	{%f296, %f297}, [%rd3+8];
	add.f32 	%f298, %f295, %f296;
	add.f32 	%f299, %f298, %f297;
	ld.local.v2.f32 	{%f300, %f301}, [%rd3+16];
	add.f32 	%f302, %f299, %f300;
	add.f32 	%f303, %f302, %f301;
	ld.local.v2.f32 	{%f304, %f305}, [%rd3+24];
	add.f32 	%f306, %f303, %f304;
	add.f32 	%f307, %f306, %f305;
	ld.local.v2.f32 	{%f308, %f309}, [%rd3+32];
	add.f32 	%f310, %f307, %f308;
	add.f32 	%f311, %f310, %f309;
	neg.f32 	%f312, %f311;
	st.local.f32 	[%rd67], %f312;
	ld.local.f32 	%f44, [%rd3];
	@%p33 bra 	$L__BB0_103;
	ld.local.f32 	%f45, [%rd3+4];
	ld.local.v2.f32 	{%f46, %f47}, [%rd3+8];
	ld.local.v2.f32 	{%f48, %f49}, [%rd3+16];
	ld.local.v2.f32 	{%f50, %f51}, [%rd3+24];
	ld.local.v2.f32 	{%f52, %f53}, [%rd3+32];
	mov.f32 	%f416, 0f00000000;
	mov.b32 	%r114, 0;
$L__BB0_82:
	mul.lo.s32 	%r100, %r114, 10;
	add.s32 	%r101, %r114, %r3;
	mul.wide.s32 	%rd70, %r101, 4;
	add.s64 	%rd31, %rd2, %rd70;
	ld.global.f32 	%f399, [%rd31];
	mul.f32 	%f65, %f399, %f44;
	mul.wide.u32 	%rd71, %r100, 4;
	add.s64 	%rd32, %rd1, %rd71;
	ld.global.f32 	%f66, [%rd32];
	fma.rn.f32 	%f67, %f66, %f66, %f416;
	setp.eq.f32 	%p45, %f65, 0f00000000;
	@%p45 bra 	$L__BB0_84;
	mul.f32 	%f355, %f1, %f66;
	fma.rn.f32 	%f356, %f146, %f65, %f355;
	sub.f32 	%f357, %f66, %f356;
	st.global.f32 	[%rd32], %f357;
	ld.global.f32 	%f399, [%rd31];
$L__BB0_84:
	mul.f32 	%f70, %f399, %f45;
	ld.global.f32 	%f71, [%rd32+4];
	fma.rn.f32 	%f72, %f71, %f71, %f67;
	setp.eq.f32 	%p46, %f70, 0f00000000;
	@%p46 bra 	$L__BB0_86;
	mul.f32 	%f358, %f1, %f71;
	fma.rn.f32 	%f359, %f146, %f70, %f358;
	sub.f32 	%f360, %f71, %f359;
	st.global.f32 	[%rd32+4], %f360;
	ld.global.f32 	%f399, [%rd31];
$L__BB0_86:
	mul.f32 	%f75, %f399, %f46;
	ld.global.f32 	%f76, [%rd32+8];
	fma.rn.f32 	%f77, %f76, %f76, %f72;
	setp.eq.f32 	%p47, %f75, 0f00000000;
	@%p47 bra 	$L__BB0_88;
	mul.f32 	%f361, %f1, %f76;
	fma.rn.f32 	%f362, %f146, %f75, %f361;
	sub.f32 	%f363, %f76, %f362;
	st.global.f32 	[%rd32+8], %f363;
	ld.global.f32 	%f399, [%rd31];
$L__BB0_88:
	mul.f32 	%f80, %f399, %f47;
	ld.global.f32 	%f81, [%rd32+12];
	fma.rn.f32 	%f82, %f81, %f81, %f77;
	setp.eq.f32 	%p48, %f80, 0f00000000;
	@%p48 bra 	$L__BB0_90;
	mul.f32 	%f364, %f1, %f81;
	fma.rn.f32 	%f365, %f146, %f80, %f364;
	sub.f32 	%f366, %f81, %f365;
	st.global.f32 	[%rd32+12], %f366;
	ld.global.f32 	%f399, [%rd31];
$L__BB0_90:
	mul.f32 	%f85, %f399, %f48;
	ld.global.f32 	%f86, [%rd32+16];
	fma.rn.f32 	%f87, %f86, %f86, %f82;
	setp.eq.f32 	%p49, %f85, 0f00000000;
	@%p49 bra 	$L__BB0_92;
	mul.f32 	%f367, %f1, %f86;
	fma.rn.f32 	%f368, %f146, %f85, %f367;
	sub.f32 	%f369, %f86, %f368;
	st.global.f32 	[%rd32+16], %f369;
	ld.global.f32 	%f399, [%rd31];
$L__BB0_92:
	mul.f32 	%f90, %f399, %f49;
	ld.global.f32 	%f91, [%rd32+20];
	fma.rn.f32 	%f92, %f91, %f91, %f87;
	setp.eq.f32 	%p50, %f90, 0f00000000;
	@%p50 bra 	$L__BB0_94;
	mul.f32 	%f370, %f1, %f91;
	fma.rn.f32 	%f371, %f146, %f90, %f370;
	sub.f32 	%f372, %f91, %f371;
	st.global.f32 	[%rd32+20], %f372;
	ld.global.f32 	%f399, [%rd31];
$L__BB0_94:
	mul.f32 	%f95, %f399, %f50;
	ld.global.f32 	%f96, [%rd32+24];
	fma.rn.f32 	%f97, %f96, %f96, %f92;
	setp.eq.f32 	%p51, %f95, 0f00000000;
	@%p51 bra 	$L__BB0_96;
	mul.f32 	%f373, %f1, %f96;
	fma.rn.f32 	%f374, %f146, %f95, %f373;
	sub.f32 	%f375, %f96, %f374;
	st.global.f32 	[%rd32+24], %f375;
	ld.global.f32 	%f399, [%rd31];
$L__BB0_96:
	mul.f32 	%f100, %f399, %f51;
	ld.global.f32 	%f101, [%rd32+28];
	fma.rn.f32 	%f102, %f101, %f101, %f97;
	setp.eq.f32 	%p52, %f100, 0f00000000;
	@%p52 bra 	$L__BB0_98;
	mul.f32 	%f376, %f1, %f101;
	fma.rn.f32 	%f377, %f146, %f100, %f376;
	sub.f32 	%f378, %f101, %f377;
	st.global.f32 	[%rd32+28], %f378;
	ld.global.f32 	%f399, [%rd31];
$L__BB0_98:
	mul.f32 	%f105, %f399, %f52;
	ld.global.f32 	%f106, [%rd32+32];
	fma.rn.f32 	%f107, %f106, %f106, %f102;
	setp.eq.f32 	%p53, %f105, 0f00000000;
	@%p53 bra 	$L__BB0_100;
	mul.f32 	%f379, %f1, %f106;
	fma.rn.f32 	%f380, %f146, %f105, %f379;
	sub.f32 	%f381, %f106, %f380;
	st.global.f32 	[%rd32+32], %f381;
	ld.global.f32 	%f399, [%rd31];
$L__BB0_100:
	mul.f32 	%f110, %f399, %f53;
	ld.global.f32 	%f111, [%rd32+36];
	fma.rn.f32 	%f416, %f111, %f111, %f107;
	setp.eq.f32 	%p54, %f110, 0f00000000;
	@%p54 bra 	$L__BB0_102;
	mul.f32 	%f382, %f1, %f111;
	fma.rn.f32 	%f383, %f146, %f110, %f382;
	sub.f32 	%f384, %f111, %f383;
	st.global.f32 	[%rd32+36], %f384;
$L__BB0_102:
	add.s32 	%r114, %r114, 1;
	setp.eq.s32 	%p55, %r114, 3073;
	@%p55 bra 	$L__BB0_125;
	bra.uni 	$L__BB0_82;
$L__BB0_103:
	ld.local.f32 	%f54, [%rd3+4];
	ld.local.v2.f32 	{%f55, %f56}, [%rd3+8];
	ld.local.v2.f32 	{%f57, %f58}, [%rd3+16];
	ld.local.v2.f32 	{%f59, %f60}, [%rd3+24];
	ld.local.v2.f32 	{%f61, %f62}, [%rd3+32];
	mov.b32 	%r115, 0;
$L__BB0_104:
	mul.lo.s32 	%r97, %r115, 10;
	add.s32 	%r98, %r115, %r3;
	mul.wide.s32 	%rd68, %r98, 4;
	add.s64 	%rd33, %rd2, %rd68;
	ld.global.f32 	%f408, [%rd33];
	mul.f32 	%f114, %f408, %f44;
	mul.wide.u32 	%rd69, %r97, 4;
	add.s64 	%rd34, %rd1, %rd69;
	setp.eq.f32 	%p34, %f114, 0f00000000;
	@%p34 bra 	$L__BB0_106;
	ld.global.f32 	%f313, [%rd34];
	mul.f32 	%f314, %f1, %f313;
	fma.rn.f32 	%f315, %f146, %f114, %f314;
	sub.f32 	%f316, %f313, %f315;
	st.global.f32 	[%rd34], %f316;
	ld.global.f32 	%f408, [%rd33];
$L__BB0_106:
	mul.f32 	%f117, %f408, %f54;
	setp.eq.f32 	%p35, %f117, 0f00000000;
	@%p35 bra 	$L__BB0_108;
	ld.global.f32 	%f317, [%rd34+4];
	mul.f32 	%f318, %f1, %f317;
	fma.rn.f32 	%f319, %f146, %f117, %f318;
	sub.f32 	%f320, %f317, %f319;
	st.global.f32 	[%rd34+4], %f320;
	ld.global.f32 	%f408, [%rd33];
$L__BB0_108:
	mul.f32 	%f120, %f408, %f55;
	setp.eq.f32 	%p36, %f120, 0f00000000;
	@%p36 bra 	$L__BB0_110;
	ld.global.f32 	%f321, [%rd34+8];
	mul.f32 	%f322, %f1, %f321;
	fma.rn.f32 	%f323, %f146, %f120, %f322;
	sub.f32 	%f324, %f321, %f323;
	st.global.f32 	[%rd34+8], %f324;
	ld.global.f32 	%f408, [%rd33];
$L__BB0_110:
	mul.f32 	%f123, %f408, %f56;
	setp.eq.f32 	%p37, %f123, 0f00000000;
	@%p37 bra 	$L__BB0_112;
	ld.global.f32 	%f325, [%rd34+12];
	mul.f32 	%f326, %f1, %f325;
	fma.rn.f32 	%f327, %f146, %f123, %f326;
	sub.f32 	%f328, %f325, %f327;
	st.global.f32 	[%rd34+12], %f328;
	ld.global.f32 	%f408, [%rd33];
$L__BB0_112:
	mul.f32 	%f126, %f408, %f57;
	setp.eq.f32 	%p38, %f126, 0f00000000;
	@%p38 bra 	$L__BB0_114;
	ld.global.f32 	%f329, [%rd34+16];
	mul.f32 	%f330, %f1, %f329;
	fma.rn.f32 	%f331, %f146, %f126, %f330;
	sub.f32 	%f332, %f329, %f331;
	st.global.f32 	[%rd34+16], %f332;
	ld.global.f32 	%f408, [%rd33];
$L__BB0_114:
	mul.f32 	%f129, %f408, %f58;
	setp.eq.f32 	%p39, %f129, 0f00000000;
	@%p39 bra 	$L__BB0_116;
	ld.global.f32 	%f333, [%rd34+20];
	mul.f32 	%f334, %f1, %f333;
	fma.rn.f32 	%f335, %f146, %f129, %f334;
	sub.f32 	%f336, %f333, %f335;
	st.global.f32 	[%rd34+20], %f336;
	ld.global.f32 	%f408, [%rd33];
$L__BB0_116:
	mul.f32 	%f132, %f408, %f59;
	setp.eq.f32 	%p40, %f132, 0f00000000;
	@%p40 bra 	$L__BB0_118;
	ld.global.f32 	%f337, [%rd34+24];
	mul.f32 	%f338, %f1, %f337;
	fma.rn.f32 	%f339, %f146, %f132, %f338;
	sub.f32 	%f340, %f337, %f339;
	st.global.f32 	[%rd34+24], %f340;
	ld.global.f32 	%f408, [%rd33];
$L__BB0_118:
	mul.f32 	%f135, %f408, %f60;
	setp.eq.f32 	%p41, %f135, 0f00000000;
	@%p41 bra 	$L__BB0_120;
	ld.global.f32 	%f341, [%rd34+28];
	mul.f32 	%f342, %f1, %f341;
	fma.rn.f32 	%f343, %f146, %f135, %f342;
	sub.f32 	%f344, %f341, %f343;
	st.global.f32 	[%rd34+28], %f344;
	ld.global.f32 	%f408, [%rd33];
$L__BB0_120:
	mul.f32 	%f138, %f408, %f61;
	setp.eq.f32 	%p42, %f138, 0f00000000;
	@%p42 bra 	$L__BB0_122;
	ld.global.f32 	%f345, [%rd34+32];
	mul.f32 	%f346, %f1, %f345;
	fma.rn.f32 	%f347, %f146, %f138, %f346;
	sub.f32 	%f348, %f345, %f347;
	st.global.f32 	[%rd34+32], %f348;
	ld.global.f32 	%f408, [%rd33];
$L__BB0_122:
	mul.f32 	%f141, %f408, %f62;
	setp.eq.f32 	%p43, %f141, 0f00000000;
	@%p43 bra 	$L__BB0_124;
	ld.global.f32 	%f349, [%rd34+36];
	mul.f32 	%f350, %f1, %f349;
	fma.rn.f32 	%f351, %f146, %f141, %f350;
	sub.f32 	%f352, %f349, %f351;
	st.global.f32 	[%rd34+36], %f352;
$L__BB0_124:
	add.s32 	%r115, %r115, 1;
	setp.ne.s32 	%p44, %r115, 3073;
	mov.f32 	%f416, 0f00000000;
	@%p44 bra 	$L__BB0_104;
$L__BB0_125:
	bar.sync 	0;
	add.s32 	%r102, %r102, 1;
	setp.ne.s32 	%p56, %r102, %r33;
	@%p56 bra 	$L__BB0_3;
$L__BB0_126:
	fma.rn.f32 	%f385, %f145, %f416, %f418;
	cvta.to.global.u64 	%rd72, %rd36;
	mul.wide.s32 	%rd73, %r1, 4;
	add.s64 	%rd74, %rd72, %rd73;
	st.global.f32 	[%rd74], %f385;
	bar.sync 	0;
$L__BB0_127:
	ret;
$L__BB0_128:
	ld.global.f32 	%f163, [%rd13+4];
	ld.global.f32 	%f164, [%rd14+44];
	fma.rn.f32 	%f165, %f163, %f164, %f6;
	ld.global.f32 	%f166, [%rd13+8];
	ld.global.f32 	%f167, [%rd14+84];
	fma.rn.f32 	%f168, %f166, %f167, %f165;
	ld.global.f32 	%f169, [%rd13+12];
	ld.global.f32 	%f170, [%rd14+124];
	fma.rn.f32 	%f387, %f169, %f170, %f168;
	add.s32 	%r105, %r105, 4;
	bra.uni 	$L__BB0_7;
$L__BB0_129:
	ld.global.f32 	%f174, [%rd15+4];
	ld.global.f32 	%f175, [%rd16+48];
	fma.rn.f32 	%f176, %f174, %f175, %f9;
	ld.global.f32 	%f177, [%rd15+8];
	ld.global.f32 	%f178, [%rd16+88];
	fma.rn.f32 	%f179, %f177, %f178, %f176;
	ld.global.f32 	%f180, [%rd15+12];
	ld.global.f32 	%f181, [%rd16+128];
	fma.rn.f32 	%f388, %f180, %f181, %f179;
	add.s32 	%r106, %r106, 4;
	bra.uni 	$L__BB0_9;
$L__BB0_130:
	ld.global.f32 	%f185, [%rd17+4];
	ld.global.f32 	%f186, [%rd18+52];
	fma.rn.f32 	%f187, %f185, %f186, %f12;
	ld.global.f32 	%f188, [%rd17+8];
	ld.global.f32 	%f189, [%rd18+92];
	fma.rn.f32 	%f190, %f188, %f189, %f187;
	ld.global.f32 	%f191, [%rd17+12];
	ld.global.f32 	%f192, [%rd18+132];
	fma.rn.f32 	%f389, %f191, %f192, %f190;
	add.s32 	%r107, %r107, 4;
	bra.uni 	$L__BB0_11;
$L__BB0_131:
	ld.global.f32 	%f196, [%rd19+4];
	ld.global.f32 	%f197, [%rd20+56];
	fma.rn.f32 	%f198, %f196, %f197, %f15;
	ld.global.f32 	%f199, [%rd19+8];
	ld.global.f32 	%f200, [%rd20+96];
	fma.rn.f32 	%f201, %f199, %f200, %f198;
	ld.global.f32 	%f202, [%rd19+12];
	ld.global.f32 	%f203, [%rd20+136];
	fma.rn.f32 	%f390, %f202, %f203, %f201;
	add.s32 	%r108, %r108, 4;
	bra.uni 	$L__BB0_13;
$L__BB0_132:
	ld.global.f32 	%f207, [%rd21+4];
	ld.global.f32 	%f208, [%rd22+60];
	fma.rn.f32 	%f209, %f207, %f208, %f18;
	ld.global.f32 	%f210, [%rd21+8];
	ld.global.f32 	%f211, [%rd22+100];
	fma.rn.f32 	%f212, %f210, %f211, %f209;
	ld.global.f32 	%f213, [%rd21+12];
	ld.global.f32 	%f214, [%rd22+140];
	fma.rn.f32 	%f391, %f213, %f214, %f212;
	add.s32 	%r109, %r109, 4;
	bra.uni 	$L__BB0_15;
$L__BB0_133:
	ld.global.f32 	%f218, [%rd23+4];
	ld.global.f32 	%f219, [%rd24+64];
	fma.rn.f32 	%f220, %f218, %f219, %f21;
	ld.global.f32 	%f221, [%rd23+8];
	ld.global.f32 	%f222, [%rd24+104];
	fma.rn.f32 	%f223, %f221, %f222, %f220;
	ld.global.f32 	%f224, [%rd23+12];
	ld.global.f32 	%f225, [%rd24+144];
	fma.rn.f32 	%f392, %f224, %f225, %f223;
	add.s32 	%r110, %r110, 4;
	bra.uni 	$L__BB0_17;
$L__BB0_134:
	ld.global.f32 	%f229, [%rd25+4];
	ld.global.f32 	%f230, [%rd26+68];
	fma.rn.f32 	%f231, %f229, %f230, %f24;
	ld.global.f32 	%f232, [%rd25+8];
	ld.global.f32 	%f233, [%rd26+108];
	fma.rn.f32 	%f234, %f232, %f233, %f231;
	ld.global.f32 	%f235, [%rd25+12];
	ld.global.f32 	%f236, [%rd26+148];
	fma.rn.f32 	%f393, %f235, %f236, %f234;
	add.s32 	%r111, %r111, 4;
	bra.uni 	$L__BB0_19;
$L__BB0_135:
	ld.global.f32 	%f240, [%rd27+4];
	ld.global.f32 	%f241, [%rd28+72];
	fma.rn.f32 	%f242, %f240, %f241, %f27;
	ld.global.f32 	%f243, [%rd27+8];
	ld.global.f32 	%f244, [%rd28+112];
	fma.rn.f32 	%f245, %f243, %f244, %f242;
	ld.global.f32 	%f246, [%rd27+12];
	ld.global.f32 	%f247, [%rd28+152];
	fma.rn.f32 	%f394, %f246, %f247, %f245;
	add.s32 	%r112, %r112, 4;
	bra.uni 	$L__BB0_21;
$L__BB0_136:
	ld.global.f32 	%f251, [%rd29+4];
	ld.global.f32 	%f252, [%rd30+76];
	fma.rn.f32 	%f253, %f251, %f252, %f30;
	ld.global.f32 	%f254, [%rd29+8];
	ld.global.f32 	%f255, [%rd30+116];
	fma.rn.f32 	%f256, %f254, %f255, %f253;
	ld.global.f32 	%f257, [%rd29+12];
	ld.global.f32 	%f258, [%rd30+156];
	fma.rn.f32 	%f395, %f257, %f258, %f256;
	add.s32 	%r113, %r113, 4;
	bra.uni 	$L__BB0_23;

}


// ===== COMPILED SASS (sm_100) =====

	.target	sm_100

	.elftype	@"ET_EXEC"


//--------------------- .note.nv.tkinfo           --------------------------
	.section	.note.nv.tkinfo,"",@"SHT_NOTE"
	.sectionflags	@"SHF_NOTE_NV_TKINFO"
	.tkinfo
        /*0018*/ 	.word	0x00000002
        /*0030*/ 	.string	""
        /*0030*/ 	.string	"ptxas"
        /*0030*/ 	.string	"Cuda compilation tools, release 13.0, V13.0.88"
        /*0030*/ 	.string	"Build cuda_13.0.r13.0/compiler.36424714_0"
        /*0030*/ 	.string	"-arch sm_100 -m 64 "



//--------------------- .note.nv.cuinfo           --------------------------
	.section	.note.nv.cuinfo,"",@"SHT_NOTE"
	.sectionflags	@"SHF_NOTE_NV_CUINFO"
        /*0018*/ 	.short	0x0002
        /*001a*/ 	.short	0x0064
        /*001c*/ 	.short	0x0082
	.zero		2


//--------------------- .nv.info                  --------------------------
	.section	.nv.info,"",@"SHT_CUDA_INFO"
	.align	4


	//----- nvinfo : EIATTR_REGCOUNT
	.align		4
        /*0000*/ 	.byte	0x04, 0x2f
        /*0002*/ 	.short	(.L_1 - .L_0)
	.align		4
.L_0:
        /*0004*/ 	.word	index@(_Z3sgdPfS_S_S_ffii)
        /*0008*/ 	.word	0x00000028


	//----- nvinfo : EIATTR_FRAME_SIZE
	.align		4
.L_1:
        /*000c*/ 	.byte	0x04, 0x11
        /*000e*/ 	.short	(.L_3 - .L_2)
	.align		4
.L_2:
        /*0010*/ 	.word	index@(_Z3sgdPfS_S_S_ffii)
        /*0014*/ 	.word	0x00000078


	//----- nvinfo : EIATTR_MIN_STACK_SIZE
	.align		4
.L_3:
        /*0018*/ 	.byte	0x04, 0x12
        /*001a*/ 	.short	(.L_5 - .L_4)
	.align		4
.L_4:
        /*001c*/ 	.word	index@(_Z3sgdPfS_S_S_ffii)
        /*0020*/ 	.word	0x00000078
.L_5:


//--------------------- .nv.compat                --------------------------
	.section	.nv.compat,"",@"SHT_CUDA_COMPAT_INFO"
	.align	4
        /*0000*/ 	.byte	0x02, 0x09, 0x00, 0x00, 0x02, 0x02, 0x01, 0x00, 0x02, 0x05, 0x05, 0x00, 0x03, 0x07, 0x01, 0x01
        /*0010*/ 	.byte	0x02, 0x03, 0x00, 0x00, 0x02, 0x06, 0x01, 0x00, 0x04, 0x0b, 0x08, 0x00, 0x01, 0x00, 0x00, 0x00
        /*0020*/ 	.byte	0x00, 0x00, 0x00, 0x00


//--------------------- .nv.info._Z3sgdPfS_S_S_ffii --------------------------
	.section	.nv.info._Z3sgdPfS_S_S_ffii,"",@"SHT_CUDA_INFO"
	.sectionflags	@""
	.align	4


	//----- nvinfo : EIATTR_CUDA_API_VERSION
	.align		4
        /*0000*/ 	.byte	0x04, 0x37
        /*0002*/ 	.short	(.L_7 - .L_6)
.L_6:
        /*0004*/ 	.word	0x00000082


	//----- nvinfo : EIATTR_KPARAM_INFO
	.align		4
.L_7:
        /*0008*/ 	.byte	0x04, 0x17
        /*000a*/ 	.short	(.L_9 - .L_8)
.L_8:
        /*000c*/ 	.word	0x00000000
        /*0010*/ 	.short	0x0007
        /*0012*/ 	.short	0x002c
        /*0014*/ 	.byte	0x00, 0xf0, 0x11, 0x00


	//----- nvinfo : EIATTR_KPARAM_INFO
	.align		4
.L_9:
        /*0018*/ 	.byte	0x04, 0x17
        /*001a*/ 	.short	(.L_11 - .L_10)
.L_10:
        /*001c*/ 	.word	0x00000000
        /*0020*/ 	.short	0x0006
        /*0022*/ 	.short	0x0028
        /*0024*/ 	.byte	0x00, 0xf0, 0x11, 0x00


	//----- nvinfo : EIATTR_KPARAM_INFO
	.align		4
.L_11:
        /*0028*/ 	.byte	0x04, 0x17
        /*002a*/ 	.short	(.L_13 - .L_12)
.L_12:
        /*002c*/ 	.word	0x00000000
        /*0030*/ 	.short	0x0005
        /*0032*/ 	.short	0x0024
        /*0034*/ 	.byte	0x00, 0xf0, 0x11, 0x00


	//----- nvinfo : EIATTR_KPARAM_INFO
	.align		4
.L_13:
        /*0038*/ 	.byte	0x04, 0x17
        /*003a*/ 	.short	(.L_15 - .L_14)
.L_14:
        /*003c*/ 	.word	0x00000000
        /*0040*/ 	.short	0x0004
        /*0042*/ 	.short	0x0020
        /*0044*/ 	.byte	0x00, 0xf0, 0x11, 0x00


	//----- nvinfo : EIATTR_KPARAM_INFO
	.align		4
.L_15:
        /*0048*/ 	.byte	0x04, 0x17
        /*004a*/ 	.short	(.L_17 - .L_16)
.L_16:
        /*004c*/ 	.word	0x00000000
        /*0050*/ 	.short	0x0003
        /*0052*/ 	.short	0x0018
        /*0054*/ 	.byte	0x00, 0xf5, 0x21, 0x00


	//----- nvinfo : EIATTR_KPARAM_INFO
	.align		4
.L_17:
        /*0058*/ 	.byte	0x04, 0x17
        /*005a*/ 	.short	(.L_19 - .L_18)
.L_18:
        /*005c*/ 	.word	0x00000000
        /*0060*/ 	.short	0x0002
        /*0062*/ 	.short	0x0010
        /*0064*/ 	.byte	0x00, 0xf5, 0x21, 0x00


	//----- nvinfo : EIATTR_KPARAM_INFO
	.align		4
.L_19:
        /*0068*/ 	.byte	0x04, 0x17
        /*006a*/ 	.short	(.L_21 - .L_20)
.L_20:
        /*006c*/ 	.word	0x00000000
        /*0070*/ 	.short	0x0001
        /*0072*/ 	.short	0x0008
        /*0074*/ 	.byte	0x00, 0xf5, 0x21, 0x00


	//----- nvinfo : EIATTR_KPARAM_INFO
	.align		4
.L_21:
        /*0078*/ 	.byte	0x04, 0x17
        /*007a*/ 	.short	(.L_23 - .L_22)
.L_22:
        /*007c*/ 	.word	0x00000000
        /*0080*/ 	.short	0x0000
        /*0082*/ 	.short	0x0000
        /*0084*/ 	.byte	0x00, 0xf5, 0x21, 0x00


	//----- nvinfo : EIATTR_SPARSE_MMA_MASK
	.align		4
.L_23:
        /*0088*/ 	.byte	0x03, 0x50
        /*008a*/ 	.short	0x0000


	//----- nvinfo : EIATTR_MAXREG_COUNT
	.align		4
        /*008c*/ 	.byte	0x03, 0x1b
        /*008e*/ 	.short	0x00ff


	//----- nvinfo : EIATTR_NUM_BARRIERS
	.align		4
        /*0090*/ 	.byte	0x02, 0x4c
        /*0092*/ 	.byte	0x01
	.zero		1


	//----- nvinfo : EIATTR_MERCURY_ISA_VERSION
	.align		4
        /*0094*/ 	.byte	0x03, 0x5f
        /*0096*/ 	.short	0x0101


	//----- nvinfo : EIATTR_VRC_CTA_INIT_COUNT
	.align		4
        /*0098*/ 	.byte	0x02, 0x4a
	.zero		1
	.zero		1


	//----- nvinfo : EIATTR_EXIT_INSTR_OFFSETS
	.align		4
        /*009c*/ 	.byte	0x04, 0x1c
        /*009e*/ 	.short	(.L_25 - .L_24)


	//   ....[0]....
.L_24:
        /*00a0*/ 	.word	0x000000a0


	//   ....[1]....
        /*00a4*/ 	.word	0x0000acc0


	//----- nvinfo : EIATTR_CRS_STACK_SIZE
	.align		4
.L_25:
        /*00a8*/ 	.byte	0x04, 0x1e
        /*00aa*/ 	.short	(.L_27 - .L_26)
.L_26:
        /*00ac*/ 	.word	0x00000000


	//----- nvinfo : EIATTR_CBANK_PARAM_SIZE
	.align		4
.L_27:
        /*00b0*/ 	.byte	0x03, 0x19
        /*00b2*/ 	.short	0x0030


	//----- nvinfo : EIATTR_PARAM_CBANK
	.align		4
        /*00b4*/ 	.byte	0x04, 0x0a
        /*00b6*/ 	.short	(.L_29 - .L_28)
	.align		4
.L_28:
        /*00b8*/ 	.word	index@(.nv.constant0._Z3sgdPfS_S_S_ffii)
        /*00bc*/ 	.short	0x0380
        /*00be*/ 	.short	0x0030


	//----- nvinfo : EIATTR_SW_WAR
	.align		4
.L_29:
        /*00c0*/ 	.byte	0x04, 0x36
        /*00c2*/ 	.short	(.L_31 - .L_30)
.L_30:
        /*00c4*/ 	.word	0x00000008
.L_31:


//--------------------- .nv.callgraph             --------------------------
	.section	.nv.callgraph,"",@"SHT_CUDA_CALLGRAPH"
	.align	4
	.sectionentsize	8
	.align		4
        /*0000*/ 	.word	0x00000000
	.align		4
        /*0004*/ 	.word	0xffffffff
	.align		4
        /*0008*/ 	.word	0x00000000
	.align		4
        /*000c*/ 	.word	0xfffffffe
	.align		4
        /*0010*/ 	.word	0x00000000
	.align		4
        /*0014*/ 	.word	0xfffffffd
	.align		4
        /*0018*/ 	.word	0x00000000
	.align		4
        /*001c*/ 	.word	0xfffffffc


//--------------------- .text._Z3sgdPfS_S_S_ffii  --------------------------
	.section	.text._Z3sgdPfS_S_S_ffii,"ax",@progbits
	.align	128
        .global         _Z3sgdPfS_S_S_ffii
        .type           _Z3sgdPfS_S_S_ffii,@function
        .size           _Z3sgdPfS_S_S_ffii,(.L_x_38 - _Z3sgdPfS_S_S_ffii)
        .other          _Z3sgdPfS_S_S_ffii,@"STO_CUDA_ENTRY STV_DEFAULT"
_Z3sgdPfS_S_S_ffii:
.text._Z3sgdPfS_S_S_ffii:
[----:B------:R-:W0:Y:S01]  /*0000*/  LDC R1, c[0x0][0x37c] ;  /* 0x0000df00ff017b82 */ /* 0x000e220000000800 */
[----:B------:R-:W1:Y:S07]  /*0010*/  S2R R5, SR_TID.X ;  /* 0x0000000000057919 */ /* 0x000e6e0000002100 */
[----:B------:R-:W1:Y:S01]  /*0020*/  S2UR UR4, SR_CTAID.X ;  /* 0x00000000000479c3 */ /* 0x000e620000002500 */
[----:B------:R-:W2:Y:S01]  /*0030*/  LDCU UR5, c[0x0][0x3a8] ;  /* 0x00007500ff0577ac */ /* 0x000ea20008000800 */
[----:B0-----:R-:W-:-:S04]  /*0040*/  IADD3 R1, PT, PT, R1, -0x78, RZ ;  /* 0xffffff8801017810 */ /* 0x001fc80007ffe0ff */
[C---:B------:R-:W-:Y:S02]  /*0050*/  R2UR UR17, R1.reuse ;  /* 0x00000000011172ca */ /* 0x040fe400000e0000 */
[----:B------:R-:W1:Y:S01]  /*0060*/  LDC R0, c[0x0][0x360] ;  /* 0x0000d800ff007b82 */ /* 0x000e620000000800 */
[----:B------:R-:W-:Y:S01]  /*0070*/  R2UR UR16, R1 ;  /* 0x00000000011072ca */ /* 0x000fe200000e0000 */
[----:B-1----:R-:W-:-:S05]  /*0080*/  IMAD R5, R0, UR4, R5 ;  /* 0x0000000400057c24 */ /* 0x002fca000f8e0205 */
[----:B--2---:R-:W-:-:S13]  /*0090*/  ISETP.GE.AND P0, PT, R5, UR5, PT ;  /* 0x0000000505007c0c */ /* 0x004fda000bf06270 */
[----:B------:R-:W-:Y:S05]  /*00a0*/  @P0 EXIT ;  /* 0x000000000000094d */ /* 0x000fea0003800000 */
[----:B------:R-:W0:Y:S01]  /*00b0*/  LDCU UR5, c[0x0][0x3ac] ;  /* 0x00007580ff0577ac */ /* 0x000e220008000800 */
[----:B------:R-:W1:Y:S01]  /*00c0*/  LDCU.64 UR14, c[0x0][0x358] ;  /* 0x00006b00ff0e77ac */ /* 0x000e620008000a00 */
[----:B0-----:R-:W-:-:S09]  /*00d0*/  UISETP.GE.AND UP0, UPT, UR5, 0x1, UPT ;  /* 0x000000010500788c */ /* 0x001fd2000bf06270 */
[----:B-1----:R-:W-:Y:S05]  /*00e0*/  BRA.U !UP0, `(.L_x_0) ;  /* 0x000000a908dc7547 */ /* 0x002fea000b800000 */
[----:B------:R-:W0:Y:S01]  /*00f0*/  LDC.64 R2, c[0x0][0x388] ;  /* 0x0000e200ff027b82 */ /* 0x000e220000000a00 */
[----:B------:R-:W1:Y:S01]  /*0100*/  LDCU.64 UR6, c[0x0][0x380] ;  /* 0x00007000ff0677ac */ /* 0x000e620008000a00 */
[----:B------:R-:W2:Y:S06]  /*0110*/  LDCU.64 UR8, c[0x0][0x390] ;  /* 0x00007200ff0877ac */ /* 0x000eac0008000a00 */
[----:B------:R-:W3:Y:S01]  /*0120*/  LDC R0, c[0x0][0x3a0] ;  /* 0x0000e800ff007b82 */ /* 0x000ee20000000800 */
[----:B0-----:R-:W-:-:S06]  /*0130*/  IMAD.WIDE R2, R5, 0x4, R2 ;  /* 0x0000000405027825 */ /* 0x001fcc00078e0202 */
[----:B------:R-:W4:Y:S01]  /*0140*/  LDG.E R2, desc[UR14][R2.64] ;  /* 0x0000000e02027981 */ /* 0x000f22000c1e1900 */
[----:B-1----:R-:W-:Y:S01]  /*0150*/  UIADD3 UR6, UP0, UPT, UR6, 0x8, URZ ;  /* 0x0000000806067890 */ /* 0x002fe2000ff1e0ff */
[----:B---3--:R-:W-:Y:S01]  /*0160*/  FADD R0, R0, R0 ;  /* 0x0000000000007221 */ /* 0x008fe20000000000 */
[----:B--2---:R-:W-:Y:S01]  /*0170*/  UIADD3 UR8, UP1, UPT, UR8, 0x50, URZ ;  /* 0x0000005008087890 */ /* 0x004fe2000ff3e0ff */
[----:B------:R-:W-:Y:S01]  /*0180*/  IMAD R36, R5, 0xc01, RZ ;  /* 0x00000c0105247824 */ /* 0x000fe200078e02ff */
[----:B------:R-:W-:Y:S02]  /*0190*/  UIADD3.X UR7, UPT, UPT, URZ, UR7, URZ, UP0, !UPT ;  /* 0x00000007ff077290 */ /* 0x000fe400087fe4ff */
[----:B------:R-:W-:Y:S01]  /*01a0*/  R2UR UR12, R0 ;  /* 0x00000000000c72ca */ /* 0x000fe200000e0000 */
[----:B------:R-:W-:Y:S01]  /*01b0*/  UIADD3.X UR9, UPT, UPT, URZ, UR9, URZ, UP1, !UPT ;  /* 0x00000009ff097290 */ /* 0x000fe20008ffe4ff */
[----:B------:R-:W-:Y:S01]  /*01c0*/  IADD3 R0, PT, PT, R1, 0x28, RZ ;  /* 0x0000002801007810 */ /* 0x000fe20007ffe0ff */
[----:B------:R-:W-:-:S02]  /*01d0*/  UIADD3 UR5, UPT, UPT, UR5, -0x1, URZ ;  /* 0xffffffff05057890 */ /* 0x000fc4000fffe0ff */
[----:B------:R-:W-:Y:S01]  /*01e0*/  UIADD3 UR13, UPT, UPT, UR17, 0x50, URZ ;  /* 0x00000050110d7890 */ /* 0x000fe2000fffe0ff */
[----:B------:R-:W-:Y:S01]  /*01f0*/  UMOV UR4, URZ ;  /* 0x000000ff00047c82 */ /* 0x000fe20008000000 */
[----:B----4-:R-:W0:Y:S02]  /*0200*/  F2I.TRUNC.NTZ R7, R2 ;  /* 0x0000000200077305 */ /* 0x010e24000020f100 */
[----:B0-----:R-:W-:-:S08]  /*0210*/  LEA R9, R7, R0, 0x2 ;  /* 0x0000000007097211 */ /* 0x001fd000078e10ff */
.L_x_36:
[----:B------:R-:W-:Y:S01]  /*0220*/  HFMA2 R3, -RZ, RZ, 0, 2.384185791015625e-07 ;  /* 0x00000004ff037431 */ /* 0x000fe200000001ff */
[----:B------:R-:W-:Y:S02]  /*0230*/  MOV R10, UR8 ;  /* 0x00000008000a7c02 */ /* 0x000fe40008000f00 */
[----:B------:R-:W-:Y:S02]  /*0240*/  MOV R11, UR9 ;  /* 0x00000009000b7c02 */ /* 0x000fe40008000f00 */
[----:B------:R-:W-:Y:S02]  /*0250*/  MOV R14, UR8 ;  /* 0x00000008000e7c02 */ /* 0x000fe40008000f00 */
[----:B------:R-:W-:Y:S01]  /*0260*/  MOV R15, UR9 ;  /* 0x00000009000f7c02 */ /* 0x000fe20008000f00 */
[----:B0-----:R-:W2:Y:S01]  /*0270*/  LDG.E R21, desc[UR14][R10.64+-0x50] ;  /* 0xffffb00e0a157981 */ /* 0x001ea2000c1e1900 */
[----:B------:R-:W-:Y:S01]  /*0280*/  IMAD.WIDE R2, R36, R3, UR6 ;  /* 0x0000000624027e25 */ /* 0x000fe2000f8e0203 */
[----:B------:R-:W-:-:S02]  /*0290*/  MOV R16, UR8 ;  /* 0x0000000800107c02 */ /* 0x000fc40008000f00 */
[----:B------:R-:W3:Y:S01]  /*02a0*/  LDG.E R14, desc[UR14][R14.64+-0x28] ;  /* 0xffffd80e0e0e7981 */ /* 0x000ee2000c1e1900 */
[----:B------:R-:W-:-:S03]  /*02b0*/  MOV R17, UR9 ;  /* 0x0000000900117c02 */ /* 0x000fc60008000f00 */
[----:B------:R-:W2:Y:S01]  /*02c0*/  LDG.E R0, desc[UR14][R2.64+-0x8] ;  /* 0xfffff80e02007981 */ /* 0x000ea2000c1e1900 */
[----:B------:R-:W-:-:S03]  /*02d0*/  MOV R18, UR8 ;  /* 0x0000000800127c02 */ /* 0x000fc60008000f00 */
[----:B------:R-:W3:Y:S01]  /*02e0*/  LDG.E R23, desc[UR14][R2.64+-0x4] ;  /* 0xfffffc0e02177981 */ /* 0x000ee2000c1e1900 */
[----:B------:R-:W-:Y:S02]  /*02f0*/  IADD3 R25, PT, PT, R36, 0x4, RZ ;  /* 0x0000000424197810 */ /* 0x000fe40007ffe0ff */
[----:B------:R-:W-:Y:S01]  /*0300*/  MOV R12, 0x4 ;  /* 0x00000004000c7802 */ /* 0x000fe20000000f00 */
[----:B------:R-:W4:Y:S01]  /*0310*/  LDG.E R16, desc[UR14][R16.64] ;  /* 0x0000000e10107981 */ /* 0x000f22000c1e1900 */
[----:B------:R-:W-:-:S03]  /*0320*/  MOV R19, UR9 ;  /* 0x0000000900137c02 */ /* 0x000fc60008000f00 */
[----:B------:R-:W4:Y:S01]  /*0330*/  LDG.E R27, desc[UR14][R2.64] ;  /* 0x0000000e021b7981 */ /* 0x000f22000c1e1900 */
[----:B------:R-:W-:-:S03]  /*0340*/  IMAD.WIDE R12, R25, R12, UR6 ;  /* 0x00000006190c7e25 */ /* 0x000fc6000f8e020c */
[----:B------:R-:W5:Y:S04]  /*0350*/  LDG.E R18, desc[UR14][R18.64+0x28] ;  /* 0x0000280e12127981 */ /* 0x000f68000c1e1900 */
[----:B------:R0:W5:Y:S04]  /*0360*/  LDG.E R29, desc[UR14][R2.64+0x4] ;  /* 0x0000040e021d7981 */ /* 0x000168000c1e1900 */
[----:B------:R-:W5:Y:S04]  /*0370*/  LDG.E R10, desc[UR14][R10.64+0x50] ;  /* 0x0000500e0a0a7981 */ /* 0x000f68000c1e1900 */
[----:B------:R-:W5:Y:S01]  /*0380*/  LDG.E R15, desc[UR14][R12.64+-0x8] ;  /* 0xfffff80e0c0f7981 */ /* 0x000f62000c1e1900 */
[----:B------:R-:W-:-:S04]  /*0390*/  UIADD3 UR10, UP0, UPT, UR8, 0xa0, URZ ;  /* 0x000000a0080a7890 */ /* 0x000fc8000ff1e0ff */
[----:B------:R-:W-:Y:S01]  /*03a0*/  UIADD3.X UR11, UPT, UPT, URZ, UR9, URZ, UP0, !UPT ;  /* 0x00000009ff0b7290 */ /* 0x000fe200087fe4ff */
[----:B------:R-:W-:Y:S02]  /*03b0*/  MOV R4, R25 ;  /* 0x0000001900047202 */ /* 0x000fe40000000f00 */
[----:B0-----:R-:W-:-:S03]  /*03c0*/  MOV R2, UR10 ;  /* 0x0000000a00027c02 */ /* 0x001fc60008000f00 */
[----:B------:R-:W-:Y:S01]  /*03d0*/  MOV R3, UR11 ;  /* 0x0000000b00037c02 */ /* 0x000fe20008000f00 */
[----:B------:R-:W-:Y:S01]  /*03e0*/  UMOV UR10, 0x4 ;  /* 0x00000004000a7882 */ /* 0x000fe20000000000 */
[----:B--2---:R-:W-:-:S04]  /*03f0*/  FFMA R0, R0, R21, RZ ;  /* 0x0000001500007223 */ /* 0x004fc800000000ff */
[----:B---3--:R-:W-:-:S04]  /*0400*/  FFMA R0, R23, R14, R0 ;  /* 0x0000000e17007223 */ /* 0x008fc80000000000 */
[----:B----4-:R-:W-:-:S04]  /*0410*/  FFMA R0, R27, R16, R0 ;  /* 0x000000101b007223 */ /* 0x010fc80000000000 */
[----:B-----5:R-:W-:-:S04]  /*0420*/  FFMA R0, R29, R18, R0 ;  /* 0x000000121d007223 */ /* 0x020fc80000000000 */
[----:B-1----:R-:W-:-:S07]  /*0430*/  FFMA R0, R15, R10, R0 ;  /* 0x0000000a0f007223 */ /* 0x002fce0000000000 */
.L_x_1:
[----:B------:R-:W2:Y:S04]  /*0440*/  LDG.E R33, desc[UR14][R12.64+-0x4] ;  /* 0xfffffc0e0c217981 */ /* 0x000ea8000c1e1900 */
[----:B------:R-:W2:Y:S04]  /*0450*/  LDG.E R22, desc[UR14][R2.64+-0x28] ;  /* 0xffffd80e02167981 */ /* 0x000ea8000c1e1900 */
[----:B------:R-:W3:Y:S04]  /*0460*/  LDG.E R6, desc[UR14][R12.64] ;  /* 0x0000000e0c067981 */ /* 0x000ee8000c1e1900 */
[----:B------:R-:W3:Y:S01]  /*0470*/  LDG.E R17, desc[UR14][R2.64] ;  /* 0x0000000e02117981 */ /* 0x000ee2000c1e1900 */
[----:B------:R-:W-:-:S03]  /*0480*/  IADD3 R30, PT, PT, R4, 0x4, RZ ;  /* 0x00000004041e7810 */ /* 0x000fc60007ffe0ff */
[----:B------:R0:W4:Y:S01]  /*0490*/  LDG.E R8, desc[UR14][R12.64+0x4] ;  /* 0x0000040e0c087981 */ /* 0x000122000c1e1900 */
[----:B------:R-:W-:-:S03]  /*04a0*/  MOV R31, 0x4 ;  /* 0x00000004001f7802 */ /* 0x000fc60000000f00 */
[----:B------:R-:W4:Y:S02]  /*04b0*/  LDG.E R19, desc[UR14][R2.64+0x28] ;  /* 0x0000280e02137981 */ /* 0x000f24000c1e1900 */
[----:B------:R-:W-:Y:S02]  /*04c0*/  IMAD.WIDE R30, R30, R31, UR6 ;  /* 0x000000061e1e7e25 */ /* 0x000fe4000f8e021f */
[----:B------:R-:W5:Y:S04]  /*04d0*/  LDG.E R16, desc[UR14][R2.64+0x50] ;  /* 0x0000500e02107981 */ /* 0x000f68000c1e1900 */
[----:B------:R-:W5:Y:S04]  /*04e0*/  LDG.E R23, desc[UR14][R30.64+-0x8] ;  /* 0xfffff80e1e177981 */ /* 0x000f68000c1e1900 */
[----:B------:R-:W5:Y:S04]  /*04f0*/  LDG.E R18, desc[UR14][R2.64+0x78] ;  /* 0x0000780e02127981 */ /* 0x000f68000c1e1900 */
[----:B------:R-:W5:Y:S04]  /*0500*/  LDG.E R27, desc[UR14][R30.64+-0x4] ;  /* 0xfffffc0e1e1b7981 */ /* 0x000f68000c1e1900 */
[----:B------:R-:W5:Y:S04]  /*0510*/  LDG.E R20, desc[UR14][R2.64+0xa0] ;  /* 0x0000a00e02147981 */ /* 0x000f68000c1e1900 */
[----:B------:R-:W5:Y:S04]  /*0520*/  LDG.E R29, desc[UR14][R30.64] ;  /* 0x0000000e1e1d7981 */ /* 0x000f68000c1e1900 */
[----:B------:R-:W5:Y:S04]  /*0530*/  LDG.E R15, desc[UR14][R30.64+0x4] ;  /* 0x0000040e1e0f7981 */ /* 0x000f68000c1e1900 */
[----:B------:R-:W5:Y:S01]  /*0540*/  LDG.E R24, desc[UR14][R2.64+0xc8] ;  /* 0x0000c80e02187981 */ /* 0x000f62000c1e1900 */
[----:B------:R-:W-:-:S02]  /*0550*/  IADD3 R10, PT, PT, R4, 0x8, RZ ;  /* 0x00000008040a7810 */ /* 0x000fc40007ffe0ff */
[----:B------:R-:W-:Y:S01]  /*0560*/  MOV R11, 0x4 ;  /* 0x00000004000b7802 */ /* 0x000fe20000000f00 */
[----:B------:R-:W5:Y:S04]  /*0570*/  LDG.E R14, desc[UR14][R2.64+0xf0] ;  /* 0x0000f00e020e7981 */ /* 0x000f68000c1e1900 */
[----:B------:R-:W-:Y:S01]  /*0580*/  IMAD.WIDE R10, R10, R11, UR6 ;  /* 0x000000060a0a7e25 */ /* 0x000fe2000f8e020b */
[----:B------:R-:W5:Y:S04]  /*0590*/  LDG.E R26, desc[UR14][R2.64+0x118] ;  /* 0x0001180e021a7981 */ /* 0x000f68000c1e1900 */
[----:B------:R-:W5:Y:S01]  /*05a0*/  LDG.E R21, desc[UR14][R10.64+-0x8] ;  /* 0xfffff80e0a157981 */ /* 0x000f62000c1e1900 */
[----:B0-----:R-:W-:-:S03]  /*05b0*/  IADD3 R12, PT, PT, R4, 0xc, RZ ;  /* 0x0000000c040c7810 */ /* 0x001fc60007ffe0ff */
[----:B------:R-:W5:Y:S01]  /*05c0*/  LDG.E R35, desc[UR14][R10.64+-0x4] ;  /* 0xfffffc0e0a237981 */ /* 0x000f62000c1e1900 */
[----:B------:R-:W-:-:S03]  /*05d0*/  MOV R13, 0x4 ;  /* 0x00000004000d7802 */ /* 0x000fc60000000f00 */
[----:B------:R-:W5:Y:S04]  /*05e0*/  LDG.E R28, desc[UR14][R2.64+0x140] ;  /* 0x0001400e021c7981 */ /* 0x000f68000c1e1900 */
[----:B------:R-:W5:Y:S01]  /*05f0*/  LDG.E R37, desc[UR14][R10.64] ;  /* 0x0000000e0a257981 */ /* 0x000f62000c1e1900 */
[----:B------:R-:W-:-:S03]  /*0600*/  IMAD.WIDE R12, R12, R13, UR6 ;  /* 0x000000060c0c7e25 */ /* 0x000fc6000f8e020d */
[----:B------:R0:W5:Y:S04]  /*0610*/  LDG.E R30, desc[UR14][R10.64+0x4] ;  /* 0x0000040e0a1e7981 */ /* 0x000168000c1e1900 */
[----:B------:R-:W5:Y:S01]  /*0620*/  LDG.E R32, desc[UR14][R2.64+0x168] ;  /* 0x0001680e02207981 */ /* 0x000f62000c1e1900 */
[----:B0-----:R-:W-:Y:S02]  /*0630*/  IADD3 R10, PT, PT, R4, 0x10, RZ ;  /* 0x00000010040a7810 */ /* 0x001fe40007ffe0ff */
[----:B------:R-:W-:-:S05]  /*0640*/  MOV R11, 0x4 ;  /* 0x00000004000b7802 */ /* 0x000fca0000000f00 */
[----:B------:R-:W-:-:S05]  /*0650*/  IMAD.WIDE R10, R10, R11, UR6 ;  /* 0x000000060a0a7e25 */ /* 0x000fca000f8e020b */
[----:B------:R-:W5:Y:S01]  /*0660*/  LDG.E R31, desc[UR14][R10.64+-0x4] ;  /* 0xfffffc0e0a1f7981 */ /* 0x000f62000c1e1900 */
[----:B--2---:R-:W-:-:S03]  /*0670*/  FFMA R33, R33, R22, R0 ;  /* 0x0000001621217223 */ /* 0x004fc60000000000 */
[----:B------:R-:W2:Y:S01]  /*0680*/  LDG.E R22, desc[UR14][R2.64+0x258] ;  /* 0x0002580e02167981 */ /* 0x000ea2000c1e1900 */
[----:B---3--:R-:W-:-:S03]  /*0690*/  FFMA R33, R6, R17, R33 ;  /* 0x0000001106217223 */ /* 0x008fc60000000021 */
[----:B------:R-:W3:Y:S04]  /*06a0*/  LDG.E R6, desc[UR14][R2.64+0x190] ;  /* 0x0001900e02067981 */ /* 0x000ee8000c1e1900 */
[----:B------:R-:W3:Y:S01]  /*06b0*/  LDG.E R17, desc[UR14][R12.64+-0x8] ;  /* 0xfffff80e0c117981 */ /* 0x000ee2000c1e1900 */
[----:B----4-:R-:W-:-:S03]  /*06c0*/  FFMA R0, R8, R19, R33 ;  /* 0x0000001308007223 */ /* 0x010fc60000000021 */
[----:B------:R-:W4:Y:S04]  /*06d0*/  LDG.E R8, desc[UR14][R2.64+0x1b8] ;  /* 0x0001b80e02087981 */ /* 0x000f28000c1e1900 */
[----:B------:R-:W4:Y:S01]  /*06e0*/  LDG.E R19, desc[UR14][R12.64+-0x4] ;  /* 0xfffffc0e0c137981 */ /* 0x000f22000c1e1900 */
[----:B-----5:R-:W-:-:S03]  /*06f0*/  FFMA R0, R23, R16, R0 ;  /* 0x0000001017007223 */ /* 0x020fc60000000000 */
[----:B------:R-:W5:Y:S04]  /*0700*/  LDG.E R16, desc[UR14][R2.64+0x1e0] ;  /* 0x0001e00e02107981 */ /* 0x000f68000c1e1900 */
[----:B------:R-:W5:Y:S01]  /*0710*/  LDG.E R23, desc[UR14][R12.64] ;  /* 0x0000000e0c177981 */ /* 0x000f62000c1e1900 */
[----:B------:R-:W-:-:S03]  /*0720*/  FFMA R0, R27, R18, R0 ;  /* 0x000000121b007223 */ /* 0x000fc60000000000 */
[----:B------:R0:W2:Y:S04]  /*0730*/  LDG.E R18, desc[UR14][R12.64+0x4] ;  /* 0x0000040e0c127981 */ /* 0x0000a8000c1e1900 */
[----:B------:R-:W2:Y:S01]  /*0740*/  LDG.E R27, desc[UR14][R2.64+0x208] ;  /* 0x0002080e021b7981 */ /* 0x000ea2000c1e1900 */
[----:B------:R-:W-:-:S03]  /*0750*/  FFMA R0, R29, R20, R0 ;  /* 0x000000141d007223 */ /* 0x000fc60000000000 */
[----:B------:R-:W2:Y:S04]  /*0760*/  LDG.E R20, desc[UR14][R2.64+0x230] ;  /* 0x0002300e02147981 */ /* 0x000ea8000c1e1900 */
[----:B------:R-:W2:Y:S01]  /*0770*/  LDG.E R29, desc[UR14][R10.64+-0x8] ;  /* 0xfffff80e0a1d7981 */ /* 0x000ea2000c1e1900 */
[----:B------:R-:W-:-:S03]  /*0780*/  FFMA R34, R15, R24, R0 ;  /* 0x000000180f227223 */ /* 0x000fc60000000000 */
[----:B------:R-:W2:Y:S04]  /*0790*/  LDG.E R24, desc[UR14][R2.64+0x280] ;  /* 0x0002800e02187981 */ /* 0x000ea8000c1e1900 */
[----:B------:R-:W2:Y:S04]  /*07a0*/  LDG.E R33, desc[UR14][R10.64] ;  /* 0x0000000e0a217981 */ /* 0x000ea8000c1e1900 */
[----:B------:R1:W2:Y:S04]  /*07b0*/  LDG.E R0, desc[UR14][R10.64+0x4] ;  /* 0x0000040e0a007981 */ /* 0x0002a8000c1e1900 */
[----:B------:R-:W2:Y:S01]  /*07c0*/  LDG.E R15, desc[UR14][R2.64+0x2a8] ;  /* 0x0002a80e020f7981 */ /* 0x000ea2000c1e1900 */
[----:B------:R-:W-:Y:S01]  /*07d0*/  FFMA R14, R21, R14, R34 ;  /* 0x0000000e150e7223 */ /* 0x000fe20000000022 */
[----:B0-----:R-:W-:-:S03]  /*07e0*/  IADD3 R12, PT, PT, R4, 0x14, RZ ;  /* 0x00000014040c7810 */ /* 0x001fc60007ffe0ff */
[----:B------:R-:W-:Y:S01]  /*07f0*/  FFMA R14, R35, R26, R14 ;  /* 0x0000001a230e7223 */ /* 0x000fe2000000000e */
[----:B------:R-:W-:-:S03]  /*0800*/  MOV R13, 0x4 ;  /* 0x00000004000d7802 */ /* 0x000fc60000000f00 */
[----:B------:R-:W-:Y:S02]  /*0810*/  FFMA R37, R37, R28, R14 ;  /* 0x0000001c25257223 */ /* 0x000fe4000000000e */
[----:B------:R-:W-:Y:S01]  /*0820*/  IMAD.WIDE R12, R12, R13, UR6 ;  /* 0x000000060c0c7e25 */ /* 0x000fe2000f8e020d */
[----:B-1----:R-:W-:Y:S01]  /*0830*/  IADD3 R10, PT, PT, R4, 0x18, RZ ;  /* 0x00000018040a7810 */ /* 0x002fe20007ffe0ff */
[----:B------:R-:W2:Y:S01]  /*0840*/  LDG.E R14, desc[UR14][R2.64+0x320] ;  /* 0x0003200e020e7981 */ /* 0x000ea2000c1e1900 */
[----:B------:R-:W-:-:S03]  /*0850*/  MOV R11, 0x4 ;  /* 0x00000004000b7802 */ /* 0x000fc60000000f00 */
[----:B------:R-:W2:Y:S01]  /*0860*/  LDG.E R21, desc[UR14][R12.64] ;  /* 0x0000000e0c157981 */ /* 0x000ea2000c1e1900 */
[----:B------:R-:W-:Y:S01]  /*0870*/  FFMA R30, R30, R32, R37 ;  /* 0x000000201e1e7223 */ /* 0x000fe20000000025 */
[----:B------:R-:W-:Y:S02]  /*0880*/  IMAD.WIDE R10, R10, R11, UR6 ;  /* 0x000000060a0a7e25 */ /* 0x000fe4000f8e020b */
[----:B------:R-:W2:Y:S04]  /*0890*/  LDG.E R26, desc[UR14][R12.64+0x4] ;  /* 0x0000040e0c1a7981 */ /* 0x000ea8000c1e1900 */
[----:B------:R-:W2:Y:S01]  /*08a0*/  LDG.E R37, desc[UR14][R2.64+0x348] ;  /* 0x0003480e02257981 */ /* 0x000ea2000c1e1900 */
[----:B---3--:R-:W-:-:S03]  /*08b0*/  FFMA R30, R17, R6, R30 ;  /* 0x00000006111e7223 */ /* 0x008fc6000000001e */
[----:B------:R-:W3:Y:S04]  /*08c0*/  LDG.E R6, desc[UR14][R2.64+0x2d0] ;  /* 0x0002d00e02067981 */ /* 0x000ee8000c1e1900 */
[----:B------:R-:W3:Y:S01]  /*08d0*/  LDG.E R17, desc[UR14][R12.64+-0x8] ;  /* 0xfffff80e0c117981 */ /* 0x000ee2000c1e1900 */
[----:B----4-:R-:W-:-:S03]  /*08e0*/  FFMA R30, R19, R8, R30 ;  /* 0x00000008131e7223 */ /* 0x010fc6000000001e */
[----:B------:R-:W4:Y:S04]  /*08f0*/  LDG.E R8, desc[UR14][R2.64+0x2f8] ;  /* 0x0002f80e02087981 */ /* 0x000f28000c1e1900 */
[----:B------:R0:W4:Y:S01]  /*0900*/  LDG.E R19, desc[UR14][R12.64+-0x4] ;  /* 0xfffffc0e0c137981 */ /* 0x000122000c1e1900 */
[----:B-----5:R-:W-:-:S03]  /*0910*/  FFMA R35, R23, R16, R30 ;  /* 0x0000001017237223 */ /* 0x020fc6000000001e */
[----:B------:R-:W5:Y:S04]  /*0920*/  LDG.E R16, desc[UR14][R2.64+0x370] ;  /* 0x0003700e02107981 */ /* 0x000f68000c1e1900 */
[----:B------:R-:W5:Y:S01]  /*0930*/  LDG.E R23, desc[UR14][R10.64+-0x8] ;  /* 0xfffff80e0a177981 */ /* 0x000f62000c1e1900 */
[----:B--2---:R-:W-:-:S03]  /*0940*/  FFMA R28, R18, R27, R35 ;  /* 0x0000001b121c7223 */ /* 0x004fc60000000023 */
[----:B------:R-:W2:Y:S04]  /*0950*/  LDG.E R18, desc[UR14][R2.64+0x398] ;  /* 0x0003980e02127981 */ /* 0x000ea8000c1e1900 */
[----:B------:R-:W2:Y:S01]  /*0960*/  LDG.E R27, desc[UR14][R10.64+-0x4] ;  /* 0xfffffc0e0a1b7981 */ /* 0x000ea2000c1e1900 */
[----:B------:R-:W-:Y:S01]  /*0970*/  FFMA R20, R29, R20, R28 ;  /* 0x000000141d147223 */ /* 0x000fe2000000001c */
[----:B0-----:R-:W-:Y:S02]  /*0980*/  IADD3 R12, PT, PT, R4, 0x1c, RZ ;  /* 0x0000001c040c7810 */ /* 0x001fe40007ffe0ff */
[----:B------:R-:W2:Y:S01]  /*0990*/  LDG.E R29, desc[UR14][R10.64] ;  /* 0x0000000e0a1d7981 */ /* 0x000ea2000c1e1900 */
[----:B------:R-:W-:Y:S01]  /*09a0*/  MOV R13, 0x4 ;  /* 0x00000004000d7802 */ /* 0x000fe20000000f00 */
[----:B------:R-:W-:-:S02]  /*09b0*/  FFMA R28, R31, R22, R20 ;  /* 0x000000161f1c7223 */ /* 0x000fc40000000014 */
[----:B------:R-:W2:Y:S02]  /*09c0*/  LDG.E R20, desc[UR14][R2.64+0x3c0] ;  /* 0x0003c00e02147981 */ /* 0x000ea4000c1e1900 */
[----:B------:R-:W-:Y:S02]  /*09d0*/  IMAD.WIDE R12, R12, R13, UR6 ;  /* 0x000000060c0c7e25 */ /* 0x000fe4000f8e020d */
[----:B------:R0:W2:Y:S02]  /*09e0*/  LDG.E R22, desc[UR14][R10.64+0x4] ;  /* 0x0000040e0a167981 */ /* 0x0000a4000c1e1900 */
[----:B------:R-:W-:Y:S02]  /*09f0*/  FFMA R30, R33, R24, R28 ;  /* 0x00000018211e7223 */ /* 0x000fe4000000001c */
[----:B------:R-:W2:Y:S04]  /*0a00*/  LDG.E R31, desc[UR14][R2.64+0x3e8] ;  /* 0x0003e80e021f7981 */ /* 0x000ea8000c1e1900 */
[----:B------:R-:W2:Y:S04]  /*0a10*/  LDG.E R33, desc[UR14][R2.64+0x410] ;  /* 0x0004100e02217981 */ /* 0x000ea8000c1e1900 */
[----:B------:R-:W2:Y:S04]  /*0a20*/  LDG.E R28, desc[UR14][R12.64+-0x8] ;  /* 0xfffff80e0c1c7981 */ /* 0x000ea8000c1e1900 */
[----:B------:R-:W2:Y:S04]  /*0a30*/  LDG.E R35, desc[UR14][R2.64+0x438] ;  /* 0x0004380e02237981 */ /* 0x000ea8000c1e1900 */
[----:B------:R-:W2:Y:S01]  /*0a40*/  LDG.E R24, desc[UR14][R12.64+-0x4] ;  /* 0xfffffc0e0c187981 */ /* 0x000ea2000c1e1900 */
[----:B------:R-:W-:-:S03]  /*0a50*/  FFMA R30, R0, R15, R30 ;  /* 0x0000000f001e7223 */ /* 0x000fc6000000001e */
[----:B------:R-:W2:Y:S04]  /*0a60*/  LDG.E R15, desc[UR14][R2.64+0x460] ;  /* 0x0004600e020f7981 */ /* 0x000ea8000c1e1900 */
[----:B------:R-:W2:Y:S01]  /*0a70*/  LDG.E R0, desc[UR14][R12.64] ;  /* 0x0000000e0c007981 */ /* 0x000ea2000c1e1900 */
[----:B0-----:R-:W-:Y:S02]  /*0a80*/  IADD3 R10, PT, PT, R4, 0x20, RZ ;  /* 0x00000020040a7810 */ /* 0x001fe40007ffe0ff */
[----:B------:R-:W-:-:S05]  /*0a90*/  MOV R11, 0x4 ;  /* 0x00000004000b7802 */ /* 0x000fca0000000f00 */
[----:B------:R-:W-:-:S04]  /*0aa0*/  IMAD.WIDE R10, R10, R11, UR6 ;  /* 0x000000060a0a7e25 */ /* 0x000fc8000f8e020b */
[----:B---3--:R-:W-:Y:S02]  /*0ab0*/  FFMA R6, R17, R6, R30 ;  /* 0x0000000611067223 */ /* 0x008fe4000000001e */
[----:B------:R-:W3:Y:S02]  /*0ac0*/  LDG.E R17, desc[UR14][R2.64+0x488] ;  /* 0x0004880e02117981 */ /* 0x000ee4000c1e1900 */
[----:B----4-:R-:W-:Y:S02]  /*0ad0*/  FFMA R6, R19, R8, R6 ;  /* 0x0000000813067223 */ /* 0x010fe40000000006 */
[----:B------:R-:W4:Y:S02]  /*0ae0*/  LDG.E R8, desc[UR14][R2.64+0x4b0] ;  /* 0x0004b00e02087981 */ /* 0x000f24000c1e1900 */
[----:B------:R-:W-:Y:S02]  /*0af0*/  FFMA R21, R21, R14, R6 ;  /* 0x0000000e15157223 */ /* 0x000fe40000000006 */
[----:B------:R0:W3:Y:S02]  /*0b00*/  LDG.E R6, desc[UR14][R12.64+0x4] ;  /* 0x0000040e0c067981 */ /* 0x0000e4000c1e1900 */
[----:B------:R-:W-:-:S02]  /*0b10*/  FFMA R26, R26, R37, R21 ;  /* 0x000000251a1a7223 */ /* 0x000fc40000000015 */
[----:B------:R-:W4:Y:S02]  /*0b20*/  LDG.E R19, desc[UR14][R10.64+-0x8] ;  /* 0xfffff80e0a137981 */ /* 0x000f24000c1e1900 */
[----:B-----5:R-:W-:Y:S02]  /*0b30*/  FFMA R16, R23, R16, R26 ;  /* 0x0000001017107223 */ /* 0x020fe4000000001a */
[----:B------:R-:W5:Y:S02]  /*0b40*/  LDG.E R21, desc[UR14][R2.64+0x4d8] ;  /* 0x0004d80e02157981 */ /* 0x000f64000c1e1900 */
[----:B--2---:R-:W-:Y:S02]  /*0b50*/  FFMA R26, R27, R18, R16 ;  /* 0x000000121b1a7223 */ /* 0x004fe40000000010 */
[----:B------:R-:W5:Y:S01]  /*0b60*/  LDG.E R14, desc[UR14][R10.64+-0x4] ;  /* 0xfffffc0e0a0e7981 */ /* 0x000f62000c1e1900 */
[----:B------:R-:W-:Y:S02]  /*0b70*/  IADD3 R27, PT, PT, R4, 0x24, RZ ;  /* 0x00000024041b7810 */ /* 0x000fe40007ffe0ff */
[----:B0-----:R-:W-:Y:S01]  /*0b80*/  MOV R12, 0x4 ;  /* 0x00000004000c7802 */ /* 0x001fe20000000f00 */
[----:B------:R-:W2:Y:S04]  /*0b90*/  LDG.E R23, desc[UR14][R2.64+0x500] ;  /* 0x0005000e02177981 */ /* 0x000ea8000c1e1900 */
[----:B------:R-:W2:Y:S01]  /*0ba0*/  LDG.E R16, desc[UR14][R10.64] ;  /* 0x0000000e0a107981 */ /* 0x000ea2000c1e1900 */
[----:B------:R-:W-:-:S04]  /*0bb0*/  IMAD.WIDE R12, R27, R12, UR6 ;  /* 0x000000061b0c7e25 */ /* 0x000fc8000f8e020c */
[----:B------:R-:W-:Y:S01]  /*0bc0*/  FFMA R37, R29, R20, R26 ;  /* 0x000000141d257223 */ /* 0x000fe2000000001a */
[----:B------:R0:W2:Y:S04]  /*0bd0*/  LDG.E R18, desc[UR14][R10.64+0x4] ;  /* 0x0000040e0a127981 */ /* 0x0000a8000c1e1900 */
[----:B------:R-:W2:Y:S01]  /*0be0*/  LDG.E R27, desc[UR14][R2.64+0x528] ;  /* 0x0005280e021b7981 */ /* 0x000ea2000c1e1900 */
[----:B------:R-:W-:-:S03]  /*0bf0*/  FFMA R37, R22, R31, R37 ;  /* 0x0000001f16257223 */ /* 0x000fc60000000025 */
[----:B------:R-:W2:Y:S04]  /*0c00*/  LDG.E R29, desc[UR14][R2.64+0x550] ;  /* 0x0005500e021d7981 */ /* 0x000ea8000c1e1900 */
[----:B------:R-:W2:Y:S01]  /*0c10*/  LDG.E R20, desc[UR14][R12.64+-0x8] ;  /* 0xfffff80e0c147981 */ /* 0x000ea2000c1e1900 */
[----:B------:R-:W-:-:S03]  /*0c20*/  FFMA R33, R28, R33, R37 ;  /* 0x000000211c217223 */ /* 0x000fc60000000025 */
[----:B------:R-:W2:Y:S04]  /*0c30*/  LDG.E R31, desc[UR14][R2.64+0x578] ;  /* 0x0005780e021f7981 */ /* 0x000ea8000c1e1900 */
[----:B------:R-:W2:Y:S01]  /*0c40*/  LDG.E R22, desc[UR14][R12.64+-0x4] ;  /* 0xfffffc0e0c167981 */ /* 0x000ea2000c1e1900 */
[----:B------:R-:W-:-:S03]  /*0c50*/  FFMA R37, R24, R35, R33 ;  /* 0x0000002318257223 */ /* 0x000fc60000000021 */
[----:B------:R-:W2:Y:S01]  /*0c60*/  LDG.E R33, desc[UR14][R2.64+0x5a0] ;  /* 0x0005a00e02217981 */ /* 0x000ea2000c1e1900 */
[----:B0-----:R-:W-:-:S03]  /*0c70*/  IADD3 R10, PT, PT, R4, 0x28, RZ ;  /* 0x00000028040a7810 */ /* 0x001fc60007ffe0ff */
[----:B------:R-:W2:Y:S01]  /*0c80*/  LDG.E R24, desc[UR14][R12.64] ;  /* 0x0000000e0c187981 */ /* 0x000ea2000c1e1900 */
[----:B------:R-:W-:-:S03]  /*0c90*/  MOV R11, 0x4 ;  /* 0x00000004000b7802 */ /* 0x000fc60000000f00 */
[----:B------:R0:W2:Y:S04]  /*0ca0*/  LDG.E R26, desc[UR14][R12.64+0x4] ;  /* 0x0000040e0c1a7981 */ /* 0x0000a8000c1e1900 */
[----:B------:R-:W2:Y:S01]  /*0cb0*/  LDG.E R35, desc[UR14][R2.64+0x5c8] ;  /* 0x0005c80e02237981 */ /* 0x000ea2000c1e1900 */
[----:B------:R-:W-:-:S04]  /*0cc0*/  IMAD.WIDE R10, R10, R11, UR6 ;  /* 0x000000060a0a7e25 */ /* 0x000fc8000f8e020b */
[----:B------:R-:W-:Y:S02]  /*0cd0*/  FFMA R30, R0, R15, R37 ;  /* 0x0000000f001e7223 */ /* 0x000fe40000000025 */
[----:B------:R-:W2:Y:S04]  /*0ce0*/  LDG.E R15, desc[UR14][R2.64+0x5f0] ;  /* 0x0005f00e020f7981 */ /* 0x000ea8000c1e1900 */
[----:B------:R-:W2:Y:S04]  /*0cf0*/  LDG.E R28, desc[UR14][R10.64+-0x8] ;  /* 0xfffff80e0a1c7981 */ /* 0x000ea8000c1e1900 */
[----:B------:R-:W2:Y:S04]  /*0d00*/  LDG.E R0, desc[UR14][R2.64+0x618] ;  /* 0x0006180e02007981 */ /* 0x000ea8000c1e1900 */
[----:B------:R-:W2:Y:S01]  /*0d10*/  LDG.E R37, desc[UR14][R10.64+-0x4] ;  /* 0xfffffc0e0a257981 */ /* 0x000ea2000c1e1900 */
[----:B0-----:R-:W-:-:S02]  /*0d20*/  IADD3 R12, PT, PT, R4, 0x2c, RZ ;  /* 0x0000002c040c7810 */ /* 0x001fc40007ffe0ff */
[----:B------:R-:W-:-:S05]  /*0d30*/  MOV R13, 0x4 ;  /* 0x00000004000d7802 */ /* 0x000fca0000000f00 */
[----:B------:R-:W-:-:S04]  /*0d40*/  IMAD.WIDE R12, R12, R13, UR6 ;  /* 0x000000060c0c7e25 */ /* 0x000fc8000f8e020d */
[----:B---3--:R-:W-:Y:S02]  /*0d50*/  FFMA R6, R6, R17, R30 ;  /* 0x0000001106067223 */ /* 0x008fe4000000001e */
[----:B------:R-:W3:Y:S02]  /*0d60*/  LDG.E R17, desc[UR14][R2.64+0x640] ;  /* 0x0006400e02117981 */ /* 0x000ee4000c1e1900 */
[----:B----4-:R-:W-:Y:S02]  /*0d70*/  FFMA R19, R19, R8, R6 ;  /* 0x0000000813137223 */ /* 0x010fe40000000006 */
[----:B------:R-:W3:Y:S04]  /*0d80*/  LDG.E R6, desc[UR14][R10.64] ;  /* 0x0000000e0a067981 */ /* 0x000ee8000c1e1900 */
[----:B------:R0:W4:Y:S01]  /*0d90*/  LDG.E R8, desc[UR14][R10.64+0x4] ;  /* 0x0000040e0a087981 */ /* 0x000122000c1e1900 */
[----:B-----5:R-:W-:-:S03]  /*0da0*/  FFMA R19, R14, R21, R19 ;  /* 0x000000150e137223 */ /* 0x020fc60000000013 */
[----:B------:R-:W5:Y:S04]  /*0db0*/  LDG.E R21, desc[UR14][R2.64+0x690] ;  /* 0x0006900e02157981 */ /* 0x000f68000c1e1900 */
[----:B------:R-:W5:Y:S01]  /*0dc0*/  LDG.E R14, desc[UR14][R12.64+-0x8] ;  /* 0xfffff80e0c0e7981 */ /* 0x000f62000c1e1900 */
[----:B--2---:R-:W-:Y:S01]  /*0dd0*/  FFMA R19, R16, R23, R19 ;  /* 0x0000001710137223 */ /* 0x004fe20000000013 */
[----:B0-----:R-:W-:Y:S02]  /*0de0*/  MOV R11, 0x4 ;  /* 0x00000004000b7802 */ /* 0x001fe40000000f00 */
[----:B------:R-:W2:Y:S04]  /*0df0*/  LDG.E R23, desc[UR14][R2.64+0x6e0] ;  /* 0x0006e00e02177981 */ /* 0x000ea8000c1e1900 */
[----:B------:R-:W2:Y:S01]  /*0e00*/  LDG.E R16, desc[UR14][R12.64] ;  /* 0x0000000e0c107981 */ /* 0x000ea2000c1e1900 */
[----:B------:R-:W-:-:S03]  /*0e10*/  FFMA R27, R18, R27, R19 ;  /* 0x0000001b121b7223 */ /* 0x000fc60000000013 */
[----:B------:R-:W4:Y:S04]  /*0e20*/  LDG.E R19, desc[UR14][R2.64+0x668] ;  /* 0x0006680e02137981 */ /* 0x000f28000c1e1900 */
[----:B------:R-:W2:Y:S01]  /*0e30*/  LDG.E R18, desc[UR14][R12.64+-0x4] ;  /* 0xfffffc0e0c127981 */ /* 0x000ea2000c1e1900 */
[----:B------:R-:W-:-:S03]  /*0e40*/  FFMA R27, R20, R29, R27 ;  /* 0x0000001d141b7223 */ /* 0x000fc6000000001b */
[----:B------:R0:W2:Y:S04]  /*0e50*/  LDG.E R20, desc[UR14][R12.64+0x4] ;  /* 0x0000040e0c147981 */ /* 0x0000a8000c1e1900 */
[----:B------:R-:W2:Y:S01]  /*0e60*/  LDG.E R29, desc[UR14][R2.64+0x708] ;  /* 0x0007080e021d7981 */ /* 0x000ea2000c1e1900 */
[----:B------:R-:W-:-:S03]  /*0e70*/  FFMA R31, R22, R31, R27 ;  /* 0x0000001f161f7223 */ /* 0x000fc6000000001b */
[----:B------:R-:W2:Y:S01]  /*0e80*/  LDG.E R27, desc[UR14][R2.64+0x6b8] ;  /* 0x0006b80e021b7981 */ /* 0x000ea2000c1e1900 */
[----:B------:R-:W-:Y:S01]  /*0e90*/  IADD3 R22, PT, PT, R4, 0x30, RZ ;  /* 0x0000003004167810 */ /* 0x000fe20007ffe0ff */
[----:B------:R-:W-:-:S04]  /*0ea0*/  FFMA R31, R24, R33, R31 ;  /* 0x00000021181f7223 */ /* 0x000fc8000000001f */
[----:B------:R-:W-:Y:S01]  /*0eb0*/  IMAD.WIDE R10, R22, R11, UR6 ;  /* 0x00000006160a7e25 */ /* 0x000fe2000f8e020b */
[----:B------:R-:W2:Y:S01]  /*0ec0*/  LDG.E R33, desc[UR14][R2.64+0x758] ;  /* 0x0007580e02217981 */ /* 0x000ea2000c1e1900 */
[----:B0-----:R-:W-:-:S03]  /*0ed0*/  MOV R13, 0x4 ;  /* 0x00000004000d7802 */ /* 0x001fc60000000f00 */
[----:B------:R-:W2:Y:S01]  /*0ee0*/  LDG.E R24, desc[UR14][R10.64+-0x4] ;  /* 0xfffffc0e0a187981 */ /* 0x000ea2000c1e1900 */
[----:B------:R-:W-:-:S03]  /*0ef0*/  FFMA R35, R26, R35, R31 ;  /* 0x000000231a237223 */ /* 0x000fc6000000001f */
[----:B------:R-:W2:Y:S04]  /*0f00*/  LDG.E R31, desc[UR14][R2.64+0x730] ;  /* 0x0007300e021f7981 */ /* 0x000ea8000c1e1900 */
[----:B------:R-:W2:Y:S01]  /*0f10*/  LDG.E R26, desc[UR14][R10.64+-0x8] ;  /* 0xfffff80e0a1a7981 */ /* 0x000ea2000c1e1900 */
[----:B------:R-:W-:Y:S01]  /*0f20*/  IADD3 R4, PT, PT, R4, 0x34, RZ ;  /* 0x0000003404047810 */ /* 0x000fe20007ffe0ff */
[----:B------:R-:W-:Y:S02]  /*0f30*/  FFMA R28, R28, R15, R35 ;  /* 0x0000000f1c1c7223 */ /* 0x000fe40000000023 */
[----:B------:R-:W2:Y:S04]  /*0f40*/  LDG.E R22, desc[UR14][R10.64] ;  /* 0x0000000e0a167981 */ /* 0x000ea8000c1e1900 */
[----:B------:R-:W2:Y:S01]  /*0f50*/  LDG.E R15, desc[UR14][R2.64+0x780] ;  /* 0x0007800e020f7981 */ /* 0x000ea2000c1e1900 */
[----:B------:R-:W-:-:S04]  /*0f60*/  IMAD.WIDE R12, R4, R13, UR6 ;  /* 0x00000006040c7e25 */ /* 0x000fc8000f8e020d */
[----:B------:R-:W-:Y:S01]  /*0f70*/  FFMA R28, R37, R0, R28 ;  /* 0x00000000251c7223 */ /* 0x000fe2000000001c */
[----:B------:R-:W2:Y:S04]  /*0f80*/  LDG.E R30, desc[UR14][R10.64+0x4] ;  /* 0x0000040e0a1e7981 */ /* 0x000ea8000c1e1900 */
[----:B------:R-:W2:Y:S04]  /*0f90*/  LDG.E R37, desc[UR14][R2.64+0x7a8] ;  /* 0x0007a80e02257981 */ /* 0x000ea8000c1e1900 */
[----:B------:R0:W2:Y:S04]  /*0fa0*/  LDG.E R35, desc[UR14][R2.64+0x7d0] ;  /* 0x0007d00e02237981 */ /* 0x0000a8000c1e1900 */
[----:B------:R-:W2:Y:S01]  /*0fb0*/  LDG.E R0, desc[UR14][R12.64+-0x8] ;  /* 0xfffff80e0c007981 */ /* 0x000ea2000c1e1900 */
[----:B------:R-:W-:-:S04]  /*0fc0*/  UIADD3 UR10, UPT, UPT, UR10, 0x34, URZ ;  /* 0x000000340a0a7890 */ /* 0x000fc8000fffe0ff */
[----:B------:R-:W-:Y:S01]  /*0fd0*/  UISETP.NE.AND UP0, UPT, UR10, 0xc00, UPT ;  /* 0x00000c000a00788c */ /* 0x000fe2000bf05270 */
[----:B0-----:R-:W-:-:S04]  /*0fe0*/  IADD3 R2, P0, PT, R2, 0x820, RZ ;  /* 0x0000082002027810 */ /* 0x001fc80007f1e0ff */
[----:B------:R-:W-:Y:S01]  /*0ff0*/  IADD3.X R3, PT, PT, RZ, R3, RZ, P0, !PT ;  /* 0x00000003ff037210 */ /* 0x000fe200007fe4ff */
[----:B---3--:R-:W-:-:S04]  /*1000*/  FFMA R17, R6, R17, R28 ;  /* 0x0000001106117223 */ /* 0x008fc8000000001c */
[----:B----4-:R-:W-:-:S04]  /*1010*/  FFMA R17, R8, R19, R17 ;  /* 0x0000001308117223 */ /* 0x010fc80000000011 */
[----:B-----5:R-:W-:-:S04]  /*1020*/  FFMA R17, R14, R21, R17 ;  /* 0x000000150e117223 */ /* 0x020fc80000000011 */
[----:B--2---:R-:W-:-:S04]  /*1030*/  FFMA R17, R18, R27, R17 ;  /* 0x0000001b12117223 */ /* 0x004fc80000000011 */
[----:B------:R-:W-:-:S04]  /*1040*/  FFMA R17, R16, R23, R17 ;  /* 0x0000001710117223 */ /* 0x000fc80000000011 */
[----:B------:R-:W-:-:S04]  /*1050*/  FFMA R17, R20, R29, R17 ;  /* 0x0000001d14117223 */ /* 0x000fc80000000011 */
[----:B------:R-:W-:-:S04]  /*1060*/  FFMA R17, R26, R31, R17 ;  /* 0x0000001f1a117223 */ /* 0x000fc80000000011 */
[----:B------:R-:W-:-:S04]  /*1070*/  FFMA R33, R24, R33, R17 ;  /* 0x0000002118217223 */ /* 0x000fc80000000011 */
[----:B------:R-:W-:-:S04]  /*1080*/  FFMA R15, R22, R15, R33 ;  /* 0x0000000f160f7223 */ /* 0x000fc80000000021 */
[----:B------:R-:W-:-:S04]  /*1090*/  FFMA R15, R30, R37, R15 ;  /* 0x000000251e0f7223 */ /* 0x000fc8000000000f */
[----:B------:R-:W-:Y:S01]  /*10a0*/  FFMA R0, R0, R35, R15 ;  /* 0x0000002300007223 */ /* 0x000fe2000000000f */
[----:B------:R-:W-:Y:S06]  /*10b0*/  BRA.U UP0, `(.L_x_1) ;  /* 0xfffffff100e07547 */ /* 0x000fec000b83ffff */
[----:B------:R-:W0:Y:S01]  /*10c0*/  LDC.64 R16, c[0x0][0x380] ;  /* 0x0000e000ff107b82 */ /* 0x000e220000000a00 */
[----:B------:R-:W1:Y:S07]  /*10d0*/  LDCU.64 UR10, c[0x0][0x390] ;  /* 0x00007200ff0a77ac */ /* 0x000e6e0008000a00 */
[----:B------:R-:W2:Y:S08]  /*10e0*/  LDC.64 R18, c[0x0][0x390] ;  /* 0x0000e400ff127b82 */ /* 0x000eb00000000a00 */
[----:B------:R-:W3:Y:S01]  /*10f0*/  LDC.64 R20, c[0x0][0x390] ;  /* 0x0000e400ff147b82 */ /* 0x000ee20000000a00 */
[----:B0-----:R-:W-:-:S05]  /*1100*/  IMAD.WIDE R22, R36, 0x4, R16 ;  /* 0x0000000424167825 */ /* 0x001fca00078e0210 */
[----:B------:R-:W4:Y:S04]  /*1110*/  LDG.E R2, desc[UR14][R22.64] ;  /* 0x0000000e16027981 */ /* 0x000f28000c1e1900 */
[----:B--2---:R-:W4:Y:S04]  /*1120*/  LDG.E R3, desc[UR14][R18.64+0x4] ;  /* 0x0000040e12037981 */ /* 0x004f28000c1e1900 */
[----:B------:R-:W2:Y:S04]  /*1130*/  LDG.E R4, desc[UR14][R18.64+0x2c] ;  /* 0x00002c0e12047981 */ /* 0x000ea8000c1e1900 */
[----:B------:R-:W2:Y:S01]  /*1140*/  LDG.E R11, desc[UR14][R22.64+0x4] ;  /* 0x0000040e160b7981 */ /* 0x000ea2000c1e1900 */
[----:B------:R-:W-:-:S03]  /*1150*/  IMAD.WIDE R24, R25, 0x4, R16 ;  /* 0x0000000419187825 */ /* 0x000fc600078e0210 */
[----:B------:R-:W5:Y:S04]  /*1160*/  LDG.E R6, desc[UR14][R18.64+0x54] ;  /* 0x0000540e12067981 */ /* 0x000f68000c1e1900 */
[----:B------:R-:W5:Y:S04]  /*1170*/  LDG.E R13, desc[UR14][R22.64+0x8] ;  /* 0x0000080e160d7981 */ /* 0x000f68000c1e1900 */
[----:B------:R-:W5:Y:S04]  /*1180*/  LDG.E R8, desc[UR14][R18.64+0x7c] ;  /* 0x00007c0e12087981 */ /* 0x000f68000c1e1900 */
[----:B------:R-:W5:Y:S04]  /*1190*/  LDG.E R15, desc[UR14][R22.64+0xc] ;  /* 0x00000c0e160f7981 */ /* 0x000f68000c1e1900 */
[----:B---3--:R-:W3:Y:S04]  /*11a0*/  LDG.E R10, desc[UR14][R20.64+0xa4] ;  /* 0x0000a40e140a7981 */ /* 0x008ee8000c1e1900 */
[----:B------:R-:W3:Y:S04]  /*11b0*/  LDG.E R27, desc[UR14][R24.64] ;  /* 0x0000000e181b7981 */ /* 0x000ee8000c1e1900 */
[----:B------:R0:W-:Y:S01]  /*11c0*/  STL [R1+0x28], R0 ;  /* 0x0000280001007387 */ /* 0x0001e20000100800 */
[----:B-1----:R-:W-:-:S04]  /*11d0*/  UIADD3 UR10, UP0, UPT, UR10, 0xa0, URZ ;  /* 0x000000a00a0a7890 */ /* 0x002fc8000ff1e0ff */
[----:B------:R-:W-:Y:S01]  /*11e0*/  UIADD3.X UR11, UPT, UPT, URZ, UR11, URZ, UP0, !UPT ;  /* 0x0000000bff0b7290 */ /* 0x000fe200087fe4ff */
[----:B------:R-:W-:Y:S01]  /*11f0*/  MOV R12, R24 ;  /* 0x00000018000c7202 */ /* 0x000fe20000000f00 */
[----:B----4-:R-:W-:-:S04]  /*1200*/  FFMA R2, R2, R3, RZ ;  /* 0x0000000302027223 */ /* 0x010fc800000000ff */
[----:B--2---:R-:W-:Y:S01]  /*1210*/  FFMA R2, R11, R4, R2 ;  /* 0x000000040b027223 */ /* 0x004fe20000000002 */
[----:B------:R-:W-:-:S03]  /*1220*/  HFMA2 R3, -RZ, RZ, 0, 2.384185791015625e-07 ;  /* 0x00000004ff037431 */ /* 0x000fc600000001ff */
[----:B-----5:R-:W-:Y:S01]  /*1230*/  FFMA R2, R13, R6, R2 ;  /* 0x000000060d027223 */ /* 0x020fe20000000002 */
[----:B------:R-:W-:Y:S02]  /*1240*/  MOV R4, UR10 ;  /* 0x0000000a00047c02 */ /* 0x000fe40008000f00 */
[----:B------:R-:W-:Y:S01]  /*1250*/  MOV R13, R25 ;  /* 0x00000019000d7202 */ /* 0x000fe20000000f00 */
[----:B------:R-:W-:Y:S01]  /*1260*/  FFMA R2, R15, R8, R2 ;  /* 0x000000080f027223 */ /* 0x000fe20000000002 */
[----:B------:R-:W-:-:S03]  /*1270*/  MOV R15, UR11 ;  /* 0x0000000b000f7c02 */ /* 0x000fc60008000f00 */
[----:B0--3--:R-:W-:-:S07]  /*1280*/  FFMA R2, R27, R10, R2 ;  /* 0x0000000a1b027223 */ /* 0x009fce0000000002 */
.L_x_2:
[----:B------:R-:W-:Y:S01]  /*1290*/  MOV R32, R4 ;  /* 0x0000000400207202 */ /* 0x000fe20000000f00 */
[----:B------:R-:W2:Y:S01]  /*12a0*/  LDG.E R37, desc[UR14][R12.64+0x4] ;  /* 0x0000040e0c257981 */ /* 0x000ea2000c1e1900 */
[----:B------:R-:W-:Y:S01]  /*12b0*/  MOV R33, R15 ;  /* 0x0000000f00217202 */ /* 0x000fe20000000f00 */
[----:B------:R-:W0:Y:S02]  /*12c0*/  LDC.64 R26, c[0x0][0x390] ;  /* 0x0000e400ff1a7b82 */ /* 0x000e240000000a00 */
[----:B------:R-:W3:Y:S04]  /*12d0*/  LDG.E R35, desc[UR14][R12.64+0x8] ;  /* 0x0000080e0c237981 */ /* 0x000ee8000c1e1900 */
[----:B------:R-:W2:Y:S04]  /*12e0*/  LDG.E R10, desc[UR14][R32.64+0x2c] ;  /* 0x00002c0e200a7981 */ /* 0x000ea8000c1e1900 */
[----:B------:R-:W3:Y:S01]  /*12f0*/  LDG.E R4, desc[UR14][R32.64+0x54] ;  /* 0x0000540e20047981 */ /* 0x000ee2000c1e1900 */
[----:B------:R-:W-:-:S02]  /*1300*/  MOV R11, 0xa ;  /* 0x0000000a000b7802 */ /* 0x000fc40000000f00 */
[----:B------:R-:W-:Y:S01]  /*1310*/  IADD3 R29, PT, PT, R36, 0x4, R3 ;  /* 0x00000004241d7810 */ /* 0x000fe20007ffe003 */
[----:B------:R-:W4:Y:S02]  /*1320*/  LDG.E R6, desc[UR14][R12.64+0xc] ;  /* 0x00000c0e0c067981 */ /* 0x000f24000c1e1900 */
[----:B------:R-:W-:Y:S02]  /*1330*/  IMAD R15, R3, R11, 0x28 ;  /* 0x00000028030f7424 */ /* 0x000fe400078e020b */
[----:B------:R-:W-:Y:S01]  /*1340*/  IMAD.WIDE R28, R29, 0x4, R16 ;  /* 0x000000041d1c7825 */ /* 0x000fe200078e0210 */
[----:B------:R-:W4:Y:S03]  /*1350*/  LDG.E R8, desc[UR14][R32.64+0x7c] ;  /* 0x00007c0e20087981 */ /* 0x000f26000c1e1900 */
[----:B0-----:R-:W-:-:S05]  /*1360*/  IMAD.WIDE.U32 R30, R15, 0x4, R26 ;  /* 0x000000040f1e7825 */ /* 0x001fca00078e001a */
[----:B------:R-:W5:Y:S01]  /*1370*/  LDG.E R14, desc[UR14][R30.64+0x4] ;  /* 0x0000040e1e0e7981 */ /* 0x000f62000c1e1900 */
[----:B--2---:R-:W-:-:S03]  /*1380*/  FFMA R2, R37, R10, R2 ;  /* 0x0000000a25027223 */ /* 0x004fc60000000002 */
[----:B------:R-:W5:Y:S01]  /*1390*/  LDG.E R10, desc[UR14][R28.64] ;  /* 0x0000000e1c0a7981 */ /* 0x000f62000c1e1900 */
[----:B---3--:R-:W-:-:S03]  /*13a0*/  FFMA R34, R35, R4, R2 ;  /* 0x0000000423227223 */ /* 0x008fc60000000002 */
[----:B------:R-:W2:Y:S04]  /*13b0*/  LDG.E R2, desc[UR14][R28.64+0x4] ;  /* 0x0000040e1c027981 */ /* 0x000ea8000c1e1900 */
[----:B------:R-:W2:Y:S04]  /*13c0*/  LDG.E R35, desc[UR14][R30.64+0x2c] ;  /* 0x00002c0e1e237981 */ /* 0x000ea8000c1e1900 */
[----:B------:R-:W3:Y:S04]  /*13d0*/  LDG.E R4, desc[UR14][R28.64+0x8] ;  /* 0x0000080e1c047981 */ /* 0x000ee8000c1e1900 */
[----:B------:R-:W3:Y:S01]  /*13e0*/  LDG.E R37, desc[UR14][R30.64+0x54] ;  /* 0x0000540e1e257981 */ /* 0x000ee2000c1e1900 */
[----:B----4-:R-:W-:Y:S01]  /*13f0*/  FFMA R13, R6, R8, R34 ;  /* 0x00000008060d7223 */ /* 0x010fe20000000022 */
[----:B------:R-:W-:-:S02]  /*1400*/  IADD3 R33, PT, PT, R36, 0x8, R3 ;  /* 0x0000000824217810 */ /* 0x000fc40007ffe003 */
[----:B------:R-:W-:Y:S01]  /*1410*/  IADD3 R32, PT, PT, R15, 0x28, RZ ;  /* 0x000000280f207810 */ /* 0x000fe20007ffe0ff */
[----:B------:R-:W4:Y:S04]  /*1420*/  LDG.E R6, desc[UR14][R28.64+0xc] ;  /* 0x00000c0e1c067981 */ /* 0x000f28000c1e1900 */
[----:B------:R-:W4:Y:S01]  /*1430*/  LDG.E R8, desc[UR14][R30.64+0x7c] ;  /* 0x00007c0e1e087981 */ /* 0x000f22000c1e1900 */
[----:B-----5:R-:W-:Y:S01]  /*1440*/  FFMA R10, R10, R14, R13 ;  /* 0x0000000e0a0a7223 */ /* 0x020fe2000000000d */
[----:B------:R-:W-:-:S04]  /*1450*/  IMAD.WIDE R12, R33, 0x4, R16 ;  /* 0x00000004210c7825 */ /* 0x000fc800078e0210 */
[----:B------:R-:W-:-:S04]  /*1460*/  IMAD.WIDE.U32 R32, R32, 0x4, R26 ;  /* 0x0000000420207825 */ /* 0x000fc800078e001a */
[----:B--2---:R-:W-:Y:S02]  /*1470*/  FFMA R35, R2, R35, R10 ;  /* 0x0000002302237223 */ /* 0x004fe4000000000a */
[----:B------:R-:W2:Y:S04]  /*1480*/  LDG.E R10, desc[UR14][R12.64] ;  /* 0x0000000e0c0a7981 */ /* 0x000ea8000c1e1900 */
[----:B------:R-:W2:Y:S01]  /*1490*/  LDG.E R14, desc[UR14][R32.64+0x4] ;  /* 0x0000040e200e7981 */ /* 0x000ea2000c1e1900 */
[----:B---3--:R-:W-:-:S03]  /*14a0*/  FFMA R34, R4, R37, R35 ;  /* 0x0000002504227223 */ /* 0x008fc60000000023 */
[----:B------:R-:W3:Y:S04]  /*14b0*/  LDG.E R2, desc[UR14][R12.64+0x4] ;  /* 0x0000040e0c027981 */ /* 0x000ee8000c1e1900 */
[----:B------:R-:W3:Y:S04]  /*14c0*/  LDG.E R35, desc[UR14][R32.64+0x2c] ;  /* 0x00002c0e20237981 */ /* 0x000ee8000c1e1900 */
[----:B------:R-:W5:Y:S04]  /*14d0*/  LDG.E R4, desc[UR14][R12.64+0x8] ;  /* 0x0000080e0c047981 */ /* 0x000f68000c1e1900 */
[----:B------:R-:W5:Y:S01]  /*14e0*/  LDG.E R37, desc[UR14][R32.64+0x54] ;  /* 0x0000540e20257981 */ /* 0x000f62000c1e1900 */
[----:B----4-:R-:W-:Y:S01]  /*14f0*/  FFMA R29, R6, R8, R34 ;  /* 0x00000008061d7223 */ /* 0x010fe20000000022 */
[----:B------:R-:W-:-:S02]  /*1500*/  IADD3 R31, PT, PT, R36, 0xc, R3 ;  /* 0x0000000c241f7810 */ /* 0x000fc40007ffe003 */
[----:B------:R-:W-:Y:S01]  /*1510*/  IADD3 R30, PT, PT, R15, 0x50, RZ ;  /* 0x000000500f1e7810 */ /* 0x000fe20007ffe0ff */
[----:B------:R-:W4:Y:S04]  /*1520*/  LDG.E R6, desc[UR14][R12.64+0xc] ;  /* 0x00000c0e0c067981 */ /* 0x000f28000c1e1900 */
[----:B------:R-:W4:Y:S01]  /*1530*/  LDG.E R8, desc[UR14][R32.64+0x7c] ;  /* 0x00007c0e20087981 */ /* 0x000f22000c1e1900 */
[----:B--2---:R-:W-:Y:S01]  /*1540*/  FFMA R10, R10, R14, R29 ;  /* 0x0000000e0a0a7223 */ /* 0x004fe2000000001d */
[----:B------:R-:W-:-:S04]  /*1550*/  IMAD.WIDE R28, R31, 0x4, R16 ;  /* 0x000000041f1c7825 */ /* 0x000fc800078e0210 */
[----:B------:R-:W-:Y:S01]  /*1560*/  IMAD.WIDE.U32 R30, R30, 0x4, R26 ;  /* 0x000000041e1e7825 */ /* 0x000fe200078e001a */
[----:B------:R-:W2:Y:S03]  /*1570*/  LDG.E R14, desc[UR14][R28.64] ;  /* 0x0000000e1c0e7981 */ /* 0x000ea6000c1e1900 */
[----:B---3--:R-:W-:Y:S02]  /*1580*/  FFMA R35, R2, R35, R10 ;  /* 0x0000002302237223 */ /* 0x008fe4000000000a */
[----:B------:R-:W2:Y:S04]  /*1590*/  LDG.E R10, desc[UR14][R30.64+0x4] ;  /* 0x0000040e1e0a7981 */ /* 0x000ea8000c1e1900 */
[----:B------:R-:W3:Y:S01]  /*15a0*/  LDG.E R2, desc[UR14][R28.64+0x4] ;  /* 0x0000040e1c027981 */ /* 0x000ee2000c1e1900 */
[----:B-----5:R-:W-:-:S03]  /*15b0*/  FFMA R34, R4, R37, R35 ;  /* 0x0000002504227223 */ /* 0x020fc60000000023 */
        /* <DEDUP_REMOVED lines=26> */
[----:B------:R-:W-:-:S04]  /*1760*/  IMAD.WIDE.U32 R30, R30, 0x4, R26 ;  /* 0x000000041e1e7825 */ /* 0x000fc800078e001a */
[----:B---3--:R-:W-:Y:S02]  /*1770*/  FFMA R35, R2, R35, R10 ;  /* 0x0000002302237223 */ /* 0x008fe4000000000a */
[----:B------:R-:W2:Y:S04]  /*1780*/  LDG.E R10, desc[UR14][R28.64] ;  /* 0x0000000e1c0a7981 */ /* 0x000ea8000c1e1900 */
[----:B------:R-:W2:Y:S01]  /*1790*/  LDG.E R14, desc[UR14][R30.64+0x4] ;  /* 0x0000040e1e0e7981 */ /* 0x000ea2000c1e1900 */
[----:B-----5:R-:W-:-:S03]  /*17a0*/  FFMA R34, R4, R37, R35 ;  /* 0x0000002504227223 */ /* 0x020fc60000000023 */
        /* <DEDUP_REMOVED lines=87> */
[----:B------:R0:W4:Y:S04]  /*1d20*/  LDG.E R6, desc[UR14][R12.64+0xc] ;  /* 0x00000c0e0c067981 */ /* 0x000128000c1e1900 */
[----:B------:R-:W4:Y:S01]  /*1d30*/  LDG.E R37, desc[UR14][R32.64+0x7c] ;  /* 0x00007c0e20257981 */ /* 0x000f22000c1e1900 */
[----:B0-----:R-:W-:-:S05]  /*1d40*/  IMAD.WIDE.U32 R12, R14, 0x4, R26 ;  /* 0x000000040e0c7825 */ /* 0x001fca00078e001a */
[----:B------:R-:W4:Y:S01]  /*1d50*/  LDG.E R33, desc[UR14][R12.64+0x54] ;  /* 0x0000540e0c217981 */ /* 0x000f22000c1e1900 */
[----:B--2---:R-:W-:Y:S01]  /*1d60*/  FFMA R8, R10, R35, R8 ;  /* 0x000000230a087223 */ /* 0x004fe20000000008 */
[----:B------:R-:W-:Y:S02]  /*1d70*/  IMAD.WIDE R34, R34, 0x4, R16 ;  /* 0x0000000422227825 */ /* 0x000fe400078e0210 */
[----:B------:R-:W2:Y:S04]  /*1d80*/  LDG.E R10, desc[UR14][R12.64+0x7c] ;  /* 0x00007c0e0c0a7981 */ /* 0x000ea8000c1e1900 */
[----:B------:R-:W2:Y:S01]  /*1d90*/  LDG.E R14, desc[UR14][R34.64+0x4] ;  /* 0x0000040e220e7981 */ /* 0x000ea2000c1e1900 */
[----:B---3--:R-:W-:-:S03]  /*1da0*/  FFMA R2, R2, R29, R8 ;  /* 0x0000001d02027223 */ /* 0x008fc60000000008 */
[----:B------:R-:W3:Y:S04]  /*1db0*/  LDG.E R29, desc[UR14][R34.64] ;  /* 0x0000000e221d7981 */ /* 0x000ee8000c1e1900 */
[----:B------:R-:W3:Y:S01]  /*1dc0*/  LDG.E R8, desc[UR14][R12.64+0x4] ;  /* 0x0000040e0c087981 */ /* 0x000ee2000c1e1900 */
[----:B-----5:R-:W-:-:S03]  /*1dd0*/  FFMA R28, R4, R31, R2 ;  /* 0x0000001f041c7223 */ /* 0x020fc60000000002 */
[----:B------:R0:W2:Y:S04]  /*1de0*/  LDG.E R31, desc[UR14][R12.64+0x2c] ;  /* 0x00002c0e0c1f7981 */ /* 0x0000a8000c1e1900 */
[----:B------:R-:W5:Y:S04]  /*1df0*/  LDG.E R2, desc[UR14][R34.64+0x8] ;  /* 0x0000080e22027981 */ /* 0x000f68000c1e1900 */
[----:B------:R-:W5:Y:S01]  /*1e00*/  LDG.E R4, desc[UR14][R34.64+0xc] ;  /* 0x00000c0e22047981 */ /* 0x000f62000c1e1900 */
[----:B----4-:R-:W-:Y:S01]  /*1e10*/  FFMA R6, R6, R37, R28 ;  /* 0x0000002506067223 */ /* 0x010fe2000000001c */
[----:B------:R-:W-:-:S02]  /*1e20*/  IADD3 R28, PT, PT, R36, 0x30, R3 ;  /* 0x00000030241c7810 */ /* 0x000fc40007ffe003 */
[----:B------:R-:W-:Y:S02]  /*1e30*/  IADD3 R30, PT, PT, R15, 0x1b8, RZ ;  /* 0x000001b80f1e7810 */ /* 0x000fe40007ffe0ff */
[----:B------:R-:W-:Y:S02]  /*1e40*/  IADD3 R3, PT, PT, R3, 0x34, RZ ;  /* 0x0000003403037810 */ /* 0x000fe40007ffe0ff */
[----:B------:R-:W-:Y:S02]  /*1e50*/  IADD3 R15, PT, PT, R15, 0x1e0, RZ ;  /* 0x000001e00f0f7810 */ /* 0x000fe40007ffe0ff */
[----:B0-----:R-:W-:-:S05]  /*1e60*/  IADD3 R13, PT, PT, R36, R3, RZ ;  /* 0x00000003240d7210 */ /* 0x001fca0007ffe0ff */
[----:B------:R-:W-:-:S04]  /*1e70*/  IMAD.WIDE R12, R13, 0x4, R16 ;  /* 0x000000040d0c7825 */ /* 0x000fc800078e0210 */
[----:B---3--:R-:W-:-:S04]  /*1e80*/  FFMA R29, R29, R8, R6 ;  /* 0x000000081d1d7223 */ /* 0x008fc80000000006 */
[----:B--2---:R-:W-:Y:S01]  /*1e90*/  FFMA R37, R14, R31, R29 ;  /* 0x0000001f0e257223 */ /* 0x004fe2000000001d */
[----:B------:R-:W-:-:S04]  /*1ea0*/  IMAD.WIDE R28, R28, 0x4, R16 ;  /* 0x000000041c1c7825 */ /* 0x000fc800078e0210 */
[----:B------:R-:W-:-:S04]  /*1eb0*/  IMAD.WIDE.U32 R30, R30, 0x4, R26 ;  /* 0x000000041e1e7825 */ /* 0x000fc800078e001a */
[----:B-----5:R-:W-:Y:S01]  /*1ec0*/  FFMA R37, R2, R33, R37 ;  /* 0x0000002102257223 */ /* 0x020fe20000000025 */
[----:B------:R-:W2:Y:S04]  /*1ed0*/  LDG.E R6, desc[UR14][R28.64+0x4] ;  /* 0x0000040e1c067981 */ /* 0x000ea8000c1e1900 */
[----:B------:R-:W3:Y:S01]  /*1ee0*/  LDG.E R2, desc[UR14][R28.64] ;  /* 0x0000000e1c027981 */ /* 0x000ee2000c1e1900 */
[----:B------:R-:W-:-:S03]  /*1ef0*/  FFMA R35, R4, R10, R37 ;  /* 0x0000000a04237223 */ /* 0x000fc60000000025 */
[----:B------:R-:W3:Y:S04]  /*1f00*/  LDG.E R33, desc[UR14][R30.64+0x4] ;  /* 0x0000040e1e217981 */ /* 0x000ee8000c1e1900 */
[----:B------:R-:W2:Y:S01]  /*1f10*/  LDG.E R37, desc[UR14][R30.64+0x2c] ;  /* 0x00002c0e1e257981 */ /* 0x000ea2000c1e1900 */
[----:B------:R-:W-:-:S03]  /*1f20*/  IMAD.WIDE.U32 R14, R15, 0x4, R26 ;  /* 0x000000040f0e7825 */ /* 0x000fc600078e001a */
[----:B------:R-:W4:Y:S04]  /*1f30*/  LDG.E R4, desc[UR14][R28.64+0x8] ;  /* 0x0000080e1c047981 */ /* 0x000f28000c1e1900 */
[----:B------:R-:W4:Y:S04]  /*1f40*/  LDG.E R34, desc[UR14][R30.64+0x54] ;  /* 0x0000540e1e227981 */ /* 0x000f28000c1e1900 */
[----:B------:R-:W5:Y:S04]  /*1f50*/  LDG.E R32, desc[UR14][R28.64+0xc] ;  /* 0x00000c0e1c207981 */ /* 0x000f68000c1e1900 */
[----:B------:R-:W5:Y:S04]  /*1f60*/  LDG.E R8, desc[UR14][R14.64+0x4] ;  /* 0x0000040e0e087981 */ /* 0x000f68000c1e1900 */
[----:B------:R-:W5:Y:S04]  /*1f70*/  LDG.E R31, desc[UR14][R30.64+0x7c] ;  /* 0x00007c0e1e1f7981 */ /* 0x000f68000c1e1900 */
[----:B------:R-:W5:Y:S01]  /*1f80*/  LDG.E R10, desc[UR14][R12.64] ;  /* 0x0000000e0c0a7981 */ /* 0x000f62000c1e1900 */
[----:B------:R-:W-:Y:S01]  /*1f90*/  ISETP.NE.AND P0, PT, R3, 0xc00, PT ;  /* 0x00000c000300780c */ /* 0x000fe20003f05270 */
[----:B---3--:R-:W-:-:S04]  /*1fa0*/  FFMA R33, R2, R33, R35 ;  /* 0x0000002102217223 */ /* 0x008fc80000000023 */
[----:B--2---:R-:W-:-:S04]  /*1fb0*/  FFMA R37, R6, R37, R33 ;  /* 0x0000002506257223 */ /* 0x004fc80000000021 */
[----:B----4-:R-:W-:Y:S01]  /*1fc0*/  FFMA R37, R4, R34, R37 ;  /* 0x0000002204257223 */ /* 0x010fe20000000025 */
[----:B------:R-:W-:-:S03]  /*1fd0*/  MOV R4, R14 ;  /* 0x0000000e00047202 */ /* 0x000fc60000000f00 */
[----:B-----5:R-:W-:-:S04]  /*1fe0*/  FFMA R37, R32, R31, R37 ;  /* 0x0000001f20257223 */ /* 0x020fc80000000025 */
[----:B------:R-:W-:Y:S01]  /*1ff0*/  FFMA R2, R10, R8, R37 ;  /* 0x000000080a027223 */ /* 0x000fe20000000025 */
[----:B------:R-:W-:Y:S06]  /*2000*/  @P0 BRA `(.L_x_2) ;  /* 0xfffffff000a00947 */ /* 0x000fec000383ffff */
[----:B------:R-:W2:Y:S04]  /*2010*/  LDG.E R3, desc[UR14][R22.64] ;  /* 0x0000000e16037981 */ /* 0x000ea8000c1e1900 */
[----:B------:R-:W2:Y:S04]  /*2020*/  LDG.E R4, desc[UR14][R18.64+0x8] ;  /* 0x0000080e12047981 */ /* 0x000ea8000c1e1900 */
[----:B------:R-:W3:Y:S04]  /*2030*/  LDG.E R6, desc[UR14][R22.64+0x4] ;  /* 0x0000040e16067981 */ /* 0x000ee8000c1e1900 */
[----:B------:R-:W3:Y:S04]  /*2040*/  LDG.E R8, desc[UR14][R18.64+0x30] ;  /* 0x0000300e12087981 */ /* 0x000ee8000c1e1900 */
[----:B------:R-:W4:Y:S04]  /*2050*/  LDG.E R10, desc[UR14][R22.64+0x8] ;  /* 0x0000080e160a7981 */ /* 0x000f28000c1e1900 */
[----:B------:R-:W4:Y:S04]  /*2060*/  LDG.E R12, desc[UR14][R18.64+0x58] ;  /* 0x0000580e120c7981 */ /* 0x000f28000c1e1900 */
[----:B------:R-:W5:Y:S04]  /*2070*/  LDG.E R14, desc[UR14][R22.64+0xc] ;  /* 0x00000c0e160e7981 */ /* 0x000f68000c1e1900 */
[----:B------:R-:W5:Y:S04]  /*2080*/  LDG.E R13, desc[UR14][R18.64+0x80] ;  /* 0x0000800e120d7981 */ /* 0x000f68000c1e1900 */
[----:B------:R-:W5:Y:S04]  /*2090*/  LDG.E R15, desc[UR14][R24.64] ;  /* 0x0000000e180f7981 */ /* 0x000f68000c1e1900 */
[----:B------:R-:W5:Y:S04]  /*20a0*/  LDG.E R28, desc[UR14][R20.64+0xa8] ;  /* 0x0000a80e141c7981 */ /* 0x000f68000c1e1900 */
[----:B------:R0:W-:Y:S01]  /*20b0*/  STL [R1+0x2c], R2 ;  /* 0x00002c0201007387 */ /* 0x0001e20000100800 */
[----:B--2---:R-:W-:-:S04]  /*20c0*/  FFMA R3, R3, R4, RZ ;  /* 0x0000000403037223 */ /* 0x004fc800000000ff */
[----:B---3--:R-:W-:Y:S01]  /*20d0*/  FFMA R3, R6, R8, R3 ;  /* 0x0000000806037223 */ /* 0x008fe20000000003 */
[----:B------:R-:W-:-:S03]  /*20e0*/  MOV R6, UR10 ;  /* 0x0000000a00067c02 */ /* 0x000fc60008000f00 */
[----:B----4-:R-:W-:Y:S01]  /*20f0*/  FFMA R3, R10, R12, R3 ;  /* 0x0000000c0a037223 */ /* 0x010fe20000000003 */
[----:B------:R-:W-:-:S03]  /*2100*/  MOV R12, R24 ;  /* 0x00000018000c7202 */ /* 0x000fc60000000f00 */
[----:B-----5:R-:W-:Y:S01]  /*2110*/  FFMA R4, R14, R13, R3 ;  /* 0x0000000d0e047223 */ /* 0x020fe20000000003 */
[----:B------:R-:W-:Y:S01]  /*2120*/  HFMA2 R3, -RZ, RZ, 0, 2.384185791015625e-07 ;  /* 0x00000004ff037431 */ /* 0x000fe200000001ff */
[----:B------:R-:W-:Y:S02]  /*2130*/  MOV R13, R25 ;  /* 0x00000019000d7202 */ /* 0x000fe40000000f00 */
[----:B------:R-:W-:Y:S01]  /*2140*/  FFMA R4, R15, R28, R4 ;  /* 0x0000001c0f047223 */ /* 0x000fe20000000004 */
[----:B0-----:R-:W-:-:S07]  /*2150*/  MOV R15, UR11 ;  /* 0x0000000b000f7c02 */ /* 0x001fce0008000f00 */
.L_x_3:
[----:B------:R-:W-:Y:S01]  /*2160*/  MOV R32, R6 ;  /* 0x0000000600207202 */ /* 0x000fe20000000f00 */
[----:B------:R-:W2:Y:S01]  /*2170*/  LDG.E R37, desc[UR14][R12.64+0x4] ;  /* 0x0000040e0c257981 */ /* 0x000ea2000c1e1900 */
[----:B------:R-:W-:Y:S01]  /*2180*/  MOV R33, R15 ;  /* 0x0000000f00217202 */ /* 0x000fe20000000f00 */
[----:B------:R-:W-:Y:S01]  /*2190*/  IMAD R15, R3, R11, 0x28 ;  /* 0x00000028030f7424 */ /* 0x000fe200078e020b */
[----:B------:R-:W-:Y:S01]  /*21a0*/  IADD3 R29, PT, PT, R36, 0x4, R3 ;  /* 0x00000004241d7810 */ /* 0x000fe20007ffe003 */
[----:B------:R-:W3:Y:S04]  /*21b0*/  LDG.E R6, desc[UR14][R12.64+0x8] ;  /* 0x0000080e0c067981 */ /* 0x000ee8000c1e1900 */
[----:B------:R-:W2:Y:S01]  /*21c0*/  LDG.E R35, desc[UR14][R32.64+0x30] ;  /* 0x0000300e20237981 */ /* 0x000ea2000c1e1900 */
[----:B------:R-:W-:-:S03]  /*21d0*/  IMAD.WIDE R28, R29, 0x4, R16 ;  /* 0x000000041d1c7825 */ /* 0x000fc600078e0210 */
[----:B------:R-:W3:Y:S01]  /*21e0*/  LDG.E R34, desc[UR14][R32.64+0x58] ;  /* 0x0000580e20227981 */ /* 0x000ee2000c1e1900 */
[----:B------:R-:W-:-:S03]  /*21f0*/  IMAD.WIDE.U32 R30, R15, 0x4, R26 ;  /* 0x000000040f1e7825 */ /* 0x000fc600078e001a */
[----:B------:R0:W4:Y:S04]  /*2200*/  LDG.E R8, desc[UR14][R12.64+0xc] ;  /* 0x00000c0e0c087981 */ /* 0x000128000c1e1900 */
[----:B------:R-:W5:Y:S04]  /*2210*/  LDG.E R14, desc[UR14][R28.64] ;  /* 0x0000000e1c0e7981 */ /* 0x000f68000c1e1900 */
[----:B------:R1:W4:Y:S04]  /*2220*/  LDG.E R32, desc[UR14][R32.64+0x80] ;  /* 0x0000800e20207981 */ /* 0x000328000c1e1900 */
[----:B------:R-:W5:Y:S01]  /*2230*/  LDG.E R10, desc[UR14][R30.64+0x8] ;  /* 0x0000080e1e0a7981 */ /* 0x000f62000c1e1900 */
[----:B0-----:R-:W-:-:S02]  /*2240*/  IADD3 R13, PT, PT, R36, 0x8, R3 ;  /* 0x00000008240d7810 */ /* 0x001fc40007ffe003 */
[----:B-1----:R-:W-:-:S03]  /*2250*/  IADD3 R33, PT, PT, R15, 0x28, RZ ;  /* 0x000000280f217810 */ /* 0x002fc60007ffe0ff */
[----:B------:R-:W-:-:S04]  /*2260*/  IMAD.WIDE R12, R13, 0x4, R16 ;  /* 0x000000040d0c7825 */ /* 0x000fc800078e0210 */
[----:B--2---:R-:W-:Y:S02]  /*2270*/  FFMA R35, R37, R35, R4 ;  /* 0x0000002325237223 */ /* 0x004fe40000000004 */
[----:B------:R-:W2:Y:S02]  /*2280*/  LDG.E R4, desc[UR14][R28.64+0x4] ;  /* 0x0000040e1c047981 */ /* 0x000ea4000c1e1900 */
[----:B---3--:R-:W-:Y:S02]  /*2290*/  FFMA R35, R6, R34, R35 ;  /* 0x0000002206237223 */ /* 0x008fe40000000023 */
[----:B------:R-:W2:Y:S04]  /*22a0*/  LDG.E R6, desc[UR14][R30.64+0x30] ;  /* 0x0000300e1e067981 */ /* 0x000ea8000c1e1900 */
[----:B------:R-:W3:Y:S04]  /*22b0*/  LDG.E R34, desc[UR14][R30.64+0x58] ;  /* 0x0000580e1e227981 */ /* 0x000ee8000c1e1900 */
[----:B------:R-:W3:Y:S01]  /*22c0*/  LDG.E R37, desc[UR14][R12.64] ;  /* 0x0000000e0c257981 */ /* 0x000ee2000c1e1900 */
[----:B----4-:R-:W-:-:S03]  /*22d0*/  FFMA R35, R8, R32, R35 ;  /* 0x0000002008237223 */ /* 0x010fc60000000023 */
[----:B------:R-:W3:Y:S01]  /*22e0*/  LDG.E R8, desc[UR14][R28.64+0x8] ;  /* 0x0000080e1c087981 */ /* 0x000ee2000c1e1900 */
[----:B------:R-:W-:-:S04]  /*22f0*/  IMAD.WIDE.U32 R32, R33, 0x4, R26 ;  /* 0x0000000421207825 */ /* 0x000fc800078e001a */
[----:B-----5:R-:W-:Y:S02]  /*2300*/  FFMA R35, R14, R10, R35 ;  /* 0x0000000a0e237223 */ /* 0x020fe40000000023 */
[----:B------:R0:W4:Y:S04]  /*2310*/  LDG.E R10, desc[UR14][R28.64+0xc] ;  /* 0x00000c0e1c0a7981 */ /* 0x000128000c1e1900 */
[----:B------:R-:W4:Y:S04]  /*2320*/  LDG.E R31, desc[UR14][R30.64+0x80] ;  /* 0x0000800e1e1f7981 */ /* 0x000f28000c1e1900 */
[----:B------:R-:W5:Y:S01]  /*2330*/  LDG.E R14, desc[UR14][R32.64+0x8] ;  /* 0x0000080e200e7981 */ /* 0x000f62000c1e1900 */
[----:B0-----:R-:W-:-:S05]  /*2340*/  IADD3 R29, PT, PT, R36, 0xc, R3 ;  /* 0x0000000c241d7810 */ /* 0x001fca0007ffe003 */
[----:B------:R-:W-:-:S04]  /*2350*/  IMAD.WIDE R28, R29, 0x4, R16 ;  /* 0x000000041d1c7825 */ /* 0x000fc800078e0210 */
[----:B--2---:R-:W-:Y:S02]  /*2360*/  FFMA R35, R4, R6, R35 ;  /* 0x0000000604237223 */ /* 0x004fe40000000023 */
[----:B------:R-:W2:Y:S04]  /*2370*/  LDG.E R4, desc[UR14][R12.64+0x4] ;  /* 0x0000040e0c047981 */ /* 0x000ea8000c1e1900 */
[----:B------:R-:W2:Y:S01]  /*2380*/  LDG.E R6, desc[UR14][R32.64+0x30] ;  /* 0x0000300e20067981 */ /* 0x000ea2000c1e1900 */
[----:B---3--:R-:W-:-:S03]  /*2390*/  FFMA R35, R8, R34, R35 ;  /* 0x0000002208237223 */ /* 0x008fc60000000023 */
[----:B------:R-:W3:Y:S04]  /*23a0*/  LDG.E R8, desc[UR14][R12.64+0x8] ;  /* 0x0000080e0c087981 */ /* 0x000ee8000c1e1900 */
[----:B------:R-:W3:Y:S01]  /*23b0*/  LDG.E R34, desc[UR14][R32.64+0x58] ;  /* 0x0000580e20227981 */ /* 0x000ee2000c1e1900 */
[----:B----4-:R-:W-:Y:S01]  /*23c0*/  FFMA R10, R10, R31, R35 ;  /* 0x0000001f0a0a7223 */ /* 0x010fe20000000023 */
[----:B------:R-:W-:-:S03]  /*23d0*/  IADD3 R31, PT, PT, R15, 0x50, RZ ;  /* 0x000000500f1f7810 */ /* 0x000fc60007ffe0ff */
[----:B-----5:R-:W-:Y:S02]  /*23e0*/  FFMA R35, R37, R14, R10 ;  /* 0x0000000e25237223 */ /* 0x020fe4000000000a */
[----:B------:R-:W4:Y:S01]  /*23f0*/  LDG.E R10, desc[UR14][R12.64+0xc] ;  /* 0x00000c0e0c0a7981 */ /* 0x000f22000c1e1900 */
[----:B------:R-:W-:-:S03]  /*2400*/  IMAD.WIDE.U32 R30, R31, 0x4, R26 ;  /* 0x000000041f1e7825 */ /* 0x000fc600078e001a */
[----:B------:R-:W4:Y:S04]  /*2410*/  LDG.E R33, desc[UR14][R32.64+0x80] ;  /* 0x0000800e20217981 */ /* 0x000f28000c1e1900 */
[----:B------:R-:W5:Y:S04]  /*2420*/  LDG.E R14, desc[UR14][R28.64] ;  /* 0x0000000e1c0e7981 */ /* 0x000f68000c1e1900 */
[----:B------:R-:W5:Y:S01]  /*2430*/  LDG.E R37, desc[UR14][R30.64+0x8] ;  /* 0x0000080e1e257981 */ /* 0x000f62000c1e1900 */
[----:B--2---:R-:W-:-:S03]  /*2440*/  FFMA R35, R4, R6, R35 ;  /* 0x0000000604237223 */ /* 0x004fc60000000023 */
[----:B------:R-:W2:Y:S04]  /*2450*/  LDG.E R4, desc[UR14][R28.64+0x4] ;  /* 0x0000040e1c047981 */ /* 0x000ea8000c1e1900 */
[----:B------:R-:W2:Y:S01]  /*2460*/  LDG.E R6, desc[UR14][R28.64+0x8] ;  /* 0x0000080e1c067981 */ /* 0x000ea2000c1e1900 */
[----:B---3--:R-:W-:-:S03]  /*2470*/  FFMA R35, R8, R34, R35 ;  /* 0x0000002208237223 */ /* 0x008fc60000000023 */
[----:B------:R-:W3:Y:S04]  /*2480*/  LDG.E R34, desc[UR14][R30.64+0x58] ;  /* 0x0000580e1e227981 */ /* 0x000ee8000c1e1900 */
[----:B------:R-:W3:Y:S01]  /*2490*/  LDG.E R8, desc[UR14][R28.64+0xc] ;  /* 0x00000c0e1c087981 */ /* 0x000ee2000c1e1900 */
[----:B----4-:R-:W-:Y:S01]  /*24a0*/  FFMA R35, R10, R33, R35 ;  /* 0x000000210a237223 */ /* 0x010fe20000000023 */
[----:B------:R-:W-:Y:S02]  /*24b0*/  IADD3 R10, PT, PT, R36, 0x10, R3 ;  /* 0x00000010240a7810 */ /* 0x000fe40007ffe003 */
[----:B------:R-:W-:Y:S01]  /*24c0*/  IADD3 R33, PT, PT, R15, 0x78, RZ ;  /* 0x000000780f217810 */ /* 0x000fe20007ffe0ff */
[----:B-----5:R-:W-:Y:S02]  /*24d0*/  FFMA R37, R14, R37, R35 ;  /* 0x000000250e257223 */ /* 0x020fe40000000023 */
[----:B------:R-:W2:Y:S01]  /*24e0*/  LDG.E R35, desc[UR14][R30.64+0x30] ;  /* 0x0000300e1e237981 */ /* 0x000ea2000c1e1900 */
[----:B------:R-:W-:-:S04]  /*24f0*/  IMAD.WIDE R12, R10, 0x4, R16 ;  /* 0x000000040a0c7825 */ /* 0x000fc800078e0210 */
[----:B------:R-:W-:Y:S01]  /*2500*/  IMAD.WIDE.U32 R32, R33, 0x4, R26 ;  /* 0x0000000421207825 */ /* 0x000fe200078e001a */
[----:B------:R-:W4:Y:S04]  /*2510*/  LDG.E R14, desc[UR14][R12.64] ;  /* 0x0000000e0c0e7981 */ /* 0x000f28000c1e1900 */
[----:B------:R-:W5:Y:S04]  /*2520*/  LDG.E R31, desc[UR14][R30.64+0x80] ;  /* 0x0000800e1e1f7981 */ /* 0x000f68000c1e1900 */
[----:B------:R-:W4:Y:S01]  /*2530*/  LDG.E R10, desc[UR14][R32.64+0x8] ;  /* 0x0000080e200a7981 */ /* 0x000f22000c1e1900 */
[----:B--2---:R-:W-:-:S03]  /*2540*/  FFMA R35, R4, R35, R37 ;  /* 0x0000002304237223 */ /* 0x004fc60000000025 */
[----:B------:R-:W2:Y:S01]  /*2550*/  LDG.E R4, desc[UR14][R12.64+0x4] ;  /* 0x0000040e0c047981 */ /* 0x000ea2000c1e1900 */
[----:B---3--:R-:W-:-:S03]  /*2560*/  FFMA R35, R6, R34, R35 ;  /* 0x0000002206237223 */ /* 0x008fc60000000023 */
[----:B------:R-:W2:Y:S01]  /*2570*/  LDG.E R6, desc[UR14][R32.64+0x30] ;  /* 0x0000300e20067981 */ /* 0x000ea2000c1e1900 */
[----:B------:R-:W-:Y:S01]  /*2580*/  IADD3 R37, PT, PT, R36, 0x14, R3 ;  /* 0x0000001424257810 */ /* 0x000fe20007ffe003 */
[----:B-----5:R-:W-:Y:S01]  /*2590*/  FFMA R35, R8, R31, R35 ;  /* 0x0000001f08237223 */ /* 0x020fe20000000023 */
[----:B------:R-:W-:Y:S01]  /*25a0*/  IADD3 R31, PT, PT, R15, 0xa0, RZ ;  /* 0x000000a00f1f7810 */ /* 0x000fe20007ffe0ff */
[----:B------:R-:W3:Y:S04]  /*25b0*/  LDG.E R8, desc[UR14][R12.64+0x8] ;  /* 0x0000080e0c087981 */ /* 0x000ee8000c1e1900 */
[----:B------:R-:W3:Y:S01]  /*25c0*/  LDG.E R34, desc[UR14][R32.64+0x58] ;  /* 0x0000580e20227981 */ /* 0x000ee2000c1e1900 */
[----:B----4-:R-:W-:Y:S01]  /*25d0*/  FFMA R35, R14, R10, R35 ;  /* 0x0000000a0e237223 */ /* 0x010fe20000000023 */
[----:B------:R-:W-:-:S02]  /*25e0*/  IMAD.WIDE R28, R37, 0x4, R16 ;  /* 0x00000004251c7825 */ /* 0x000fc400078e0210 */
[----:B------:R0:W4:Y:S02]  /*25f0*/  LDG.E R10, desc[UR14][R12.64+0xc] ;  /* 0x00000c0e0c0a7981 */ /* 0x000124000c1e1900 */
[----:B------:R-:W-:Y:S02]  /*2600*/  IMAD.WIDE.U32 R30, R31, 0x4, R26 ;  /* 0x000000041f1e7825 */ /* 0x000fe400078e001a */
[----:B------:R-:W5:Y:S04]  /*2610*/  LDG.E R37, desc[UR14][R28.64] ;  /* 0x0000000e1c257981 */ /* 0x000f68000c1e1900 */
        /* <DEDUP_REMOVED lines=12> */
[----:B-----5:R-:W-:Y:S01]  /*26e0*/  FFMA R35, R37, R14, R10 ;  /* 0x0000000e25237223 */ /* 0x020fe2000000000a */
        /* <DEDUP_REMOVED lines=68> */
[----:B------:R-:W4:Y:S04]  /*2b30*/  LDG.E R10, desc[UR14][R32.64+0x8] ;  /* 0x0000080e200a7981 */ /* 0x000f28000c1e1900 */
[----:B------:R-:W4:Y:S01]  /*2b40*/  LDG.E R28, desc[UR14][R32.64+0x80] ;  /* 0x0000800e201c7981 */ /* 0x000f22000c1e1900 */
[----:B--2---:R-:W-:-:S03]  /*2b50*/  FFMA R35, R4, R35, R37 ;  /* 0x0000002304237223 */ /* 0x004fc60000000025 */
[----:B------:R-:W2:Y:S01]  /*2b60*/  LDG.E R4, desc[UR14][R12.64+0x4] ;  /* 0x0000040e0c047981 */ /* 0x000ea2000c1e1900 */
[----:B---3--:R-:W-:-:S03]  /*2b70*/  FFMA R35, R6, R34, R35 ;  /* 0x0000002206237223 */ /* 0x008fc60000000023 */
[----:B------:R-:W2:Y:S01]  /*2b80*/  LDG.E R6, desc[UR14][R32.64+0x30] ;  /* 0x0000300e20067981 */ /* 0x000ea2000c1e1900 */
[----:B-----5:R-:W-:Y:S01]  /*2b90*/  FFMA R35, R8, R31, R35 ;  /* 0x0000001f08237223 */ /* 0x020fe20000000023 */
[----:B------:R-:W-:Y:S02]  /*2ba0*/  IADD3 R34, PT, PT, R36, 0x2c, R3 ;  /* 0x0000002c24227810 */ /* 0x000fe40007ffe003 */
[----:B------:R-:W3:Y:S01]  /*2bb0*/  LDG.E R8, desc[UR14][R12.64+0x8] ;  /* 0x0000080e0c087981 */ /* 0x000ee2000c1e1900 */
[----:B----4-:R-:W-:Y:S01]  /*2bc0*/  FFMA R29, R14, R10, R35 ;  /* 0x0000000a0e1d7223 */ /* 0x010fe20000000023 */
[----:B------:R-:W-:Y:S02]  /*2bd0*/  IADD3 R35, PT, PT, R15, 0x190, RZ ;  /* 0x000001900f237810 */ /* 0x000fe40007ffe0ff */
[----:B------:R-:W3:Y:S04]  /*2be0*/  LDG.E R37, desc[UR14][R32.64+0x58] ;  /* 0x0000580e20257981 */ /* 0x000ee8000c1e1900 */
[----:B------:R0:W4:Y:S02]  /*2bf0*/  LDG.E R14, desc[UR14][R12.64+0xc] ;  /* 0x00000c0e0c0e7981 */ /* 0x000124000c1e1900 */
[----:B0-----:R-:W-:-:S04]  /*2c00*/  IMAD.WIDE R12, R34, 0x4, R16 ;  /* 0x00000004220c7825 */ /* 0x001fc800078e0210 */
[----:B------:R-:W-:Y:S01]  /*2c10*/  IMAD.WIDE.U32 R34, R35, 0x4, R26 ;  /* 0x0000000423227825 */ /* 0x000fe200078e001a */
[----:B------:R-:W5:Y:S04]  /*2c20*/  LDG.E R31, desc[UR14][R12.64] ;  /* 0x0000000e0c1f7981 */ /* 0x000f68000c1e1900 */
[----:B------:R-:W5:Y:S04]  /*2c30*/  LDG.E R10, desc[UR14][R34.64+0x8] ;  /* 0x0000080e220a7981 */ /* 0x000f68000c1e1900 */
[----:B------:R-:W5:Y:S01]  /*2c40*/  LDG.E R32, desc[UR14][R34.64+0x58] ;  /* 0x0000580e22207981 */ /* 0x000f62000c1e1900 */
[----:B--2---:R-:W-:-:S03]  /*2c50*/  FFMA R29, R4, R6, R29 ;  /* 0x00000006041d7223 */ /* 0x004fc6000000001d */
[----:B------:R-:W2:Y:S01]  /*2c60*/  LDG.E R4, desc[UR14][R12.64+0xc] ;  /* 0x00000c0e0c047981 */ /* 0x000ea2000c1e1900 */
[----:B---3--:R-:W-:-:S03]  /*2c70*/  FFMA R29, R8, R37, R29 ;  /* 0x00000025081d7223 */ /* 0x008fc6000000001d */
[----:B------:R-:W3:Y:S01]  /*2c80*/  LDG.E R8, desc[UR14][R12.64+0x4] ;  /* 0x0000040e0c087981 */ /* 0x000ee2000c1e1900 */
[----:B----4-:R-:W-:-:S03]  /*2c90*/  FFMA R14, R14, R28, R29 ;  /* 0x0000001c0e0e7223 */ /* 0x010fc6000000001d */
[----:B------:R-:W3:Y:S01]  /*2ca0*/  LDG.E R37, desc[UR14][R34.64+0x30] ;  /* 0x0000300e22257981 */ /* 0x000ee2000c1e1900 */
[----:B------:R-:W-:-:S05]  /*2cb0*/  IADD3 R29, PT, PT, R15, 0x1b8, RZ ;  /* 0x000001b80f1d7810 */ /* 0x000fca0007ffe0ff */
[----:B------:R-:W-:Y:S01]  /*2cc0*/  IMAD.WIDE.U32 R28, R29, 0x4, R26 ;  /* 0x000000041d1c7825 */ /* 0x000fe200078e001a */
[----:B------:R-:W2:Y:S04]  /*2cd0*/  LDG.E R35, desc[UR14][R34.64+0x80] ;  /* 0x0000800e22237981 */ /* 0x000ea8000c1e1900 */
[----:B------:R-:W4:Y:S01]  /*2ce0*/  LDG.E R33, desc[UR14][R28.64+0x8] ;  /* 0x0000080e1c217981 */ /* 0x000f22000c1e1900 */
[----:B-----5:R-:W-:Y:S01]  /*2cf0*/  FFMA R10, R31, R10, R14 ;  /* 0x0000000a1f0a7223 */ /* 0x020fe2000000000e */
[----:B------:R-:W-:Y:S02]  /*2d00*/  IADD3 R31, PT, PT, R36, 0x30, R3 ;  /* 0x00000030241f7810 */ /* 0x000fe40007ffe003 */
[----:B------:R0:W5:Y:S03]  /*2d10*/  LDG.E R14, desc[UR14][R12.64+0x8] ;  /* 0x0000080e0c0e7981 */ /* 0x000166000c1e1900 */
[----:B------:R-:W-:-:S05]  /*2d20*/  IMAD.WIDE R30, R31, 0x4, R16 ;  /* 0x000000041f1e7825 */ /* 0x000fca00078e0210 */
[----:B------:R-:W4:Y:S01]  /*2d30*/  LDG.E R6, desc[UR14][R30.64] ;  /* 0x0000000e1e067981 */ /* 0x000f22000c1e1900 */
[----:B------:R-:W-:Y:S02]  /*2d40*/  IADD3 R3, PT, PT, R3, 0x34, RZ ;  /* 0x0000003403037810 */ /* 0x000fe40007ffe0ff */
[----:B------:R-:W-:Y:S02]  /*2d50*/  IADD3 R15, PT, PT, R15, 0x1e0, RZ ;  /* 0x000001e00f0f7810 */ /* 0x000fe40007ffe0ff */
[----:B0-----:R-:W-:Y:S01]  /*2d60*/  IADD3 R13, PT, PT, R36, R3, RZ ;  /* 0x00000003240d7210 */ /* 0x001fe20007ffe0ff */
[----:B---3--:R-:W-:Y:S02]  /*2d70*/  FFMA R37, R8, R37, R10 ;  /* 0x0000002508257223 */ /* 0x008fe4000000000a */
[----:B------:R-:W3:Y:S04]  /*2d80*/  LDG.E R8, desc[UR14][R30.64+0x4] ;  /* 0x0000040e1e087981 */ /* 0x000ee8000c1e1900 */
[----:B------:R-:W3:Y:S01]  /*2d90*/  LDG.E R10, desc[UR14][R30.64+0x8] ;  /* 0x0000080e1e0a7981 */ /* 0x000ee2000c1e1900 */
[----:B-----5:R-:W-:Y:S01]  /*2da0*/  FFMA R37, R14, R32, R37 ;  /* 0x000000200e257223 */ /* 0x020fe20000000025 */
[----:B------:R-:W-:-:S02]  /*2db0*/  IMAD.WIDE.U32 R14, R15, 0x4, R26 ;  /* 0x000000040f0e7825 */ /* 0x000fc400078e001a */
[----:B------:R-:W5:Y:S02]  /*2dc0*/  LDG.E R32, desc[UR14][R30.64+0xc] ;  /* 0x00000c0e1e207981 */ /* 0x000f64000c1e1900 */
[----:B--2---:R-:W-:Y:S02]  /*2dd0*/  FFMA R12, R4, R35, R37 ;  /* 0x00000023040c7223 */ /* 0x004fe40000000025 */
[----:B------:R-:W3:Y:S04]  /*2de0*/  LDG.E R35, desc[UR14][R28.64+0x30] ;  /* 0x0000300e1c237981 */ /* 0x000ee8000c1e1900 */
[----:B------:R-:W2:Y:S01]  /*2df0*/  LDG.E R37, desc[UR14][R28.64+0x58] ;  /* 0x0000580e1c257981 */ /* 0x000ea2000c1e1900 */
[----:B----4-:R-:W-:Y:S01]  /*2e00*/  FFMA R33, R6, R33, R12 ;  /* 0x0000002106217223 */ /* 0x010fe2000000000c */
[----:B------:R-:W-:-:S02]  /*2e10*/  IMAD.WIDE R12, R13, 0x4, R16 ;  /* 0x000000040d0c7825 */ /* 0x000fc400078e0210 */
[----:B------:R-:W5:Y:S04]  /*2e20*/  LDG.E R4, desc[UR14][R28.64+0x80] ;  /* 0x0000800e1c047981 */ /* 0x000f68000c1e1900 */
[----:B------:R-:W4:Y:S04]  /*2e30*/  LDG.E R30, desc[UR14][R14.64+0x8] ;  /* 0x0000080e0e1e7981 */ /* 0x000f28000c1e1900 */
[----:B------:R-:W4:Y:S01]  /*2e40*/  LDG.E R31, desc[UR14][R12.64] ;  /* 0x0000000e0c1f7981 */ /* 0x000f22000c1e1900 */
[----:B------:R-:W-:Y:S02]  /*2e50*/  ISETP.NE.AND P0, PT, R3, 0xc00, PT ;  /* 0x00000c000300780c */ /* 0x000fe40003f05270 */
[----:B------:R-:W-:Y:S01]  /*2e60*/  MOV R6, R14 ;  /* 0x0000000e00067202 */ /* 0x000fe20000000f00 */
[----:B---3--:R-:W-:-:S04]  /*2e70*/  FFMA R35, R8, R35, R33 ;  /* 0x0000002308237223 */ /* 0x008fc80000000021 */
[----:B--2---:R-:W-:-:S04]  /*2e80*/  FFMA R35, R10, R37, R35 ;  /* 0x000000250a237223 */ /* 0x004fc80000000023 */
[----:B-----5:R-:W-:-:S04]  /*2e90*/  FFMA R4, R32, R4, R35 ;  /* 0x0000000420047223 */ /* 0x020fc80000000023 */
[----:B----4-:R-:W-:Y:S01]  /*2ea0*/  FFMA R4, R31, R30, R4 ;  /* 0x0000001e1f047223 */ /* 0x010fe20000000004 */
        /* <DEDUP_REMOVED lines=16> */
[----:B------:R-:W-:Y:S02]  /*2fb0*/  MOV R12, R24 ;  /* 0x00000018000c7202 */ /* 0x000fe40000000f00 */
[----:B------:R-:W-:Y:S01]  /*2fc0*/  MOV R13, R25 ;  /* 0x00000019000d7202 */ /* 0x000fe20000000f00 */
[----:B-----5:R-:W-:Y:S01]  /*2fd0*/  FFMA R6, R14, R15, R3 ;  /* 0x0000000f0e067223 */ /* 0x020fe20000000003 */
[----:B------:R-:W-:Y:S01]  /*2fe0*/  HFMA2 R3, -RZ, RZ, 0, 2.384185791015625e-07 ;  /* 0x00000004ff037431 */ /* 0x000fe200000001ff */
[----:B------:R-:W-:Y:S02]  /*2ff0*/  MOV R15, UR11 ;  /* 0x0000000b000f7c02 */ /* 0x000fe40008000f00 */
[----:B0-----:R-:W-:-:S07]  /*3000*/  FFMA R6, R29, R28, R6 ;  /* 0x0000001c1d067223 */ /* 0x001fce0000000006 */
.L_x_4:
[----:B------:R-:W-:Y:S01]  /*3010*/  MOV R14, R8 ;  /* 0x00000008000e7202 */ /* 0x000fe20000000f00 */
[----:B------:R-:W2:Y:S04]  /*3020*/  LDG.E R31, desc[UR14][R12.64+0x4] ;  /* 0x0000040e0c1f7981 */ /* 0x000ea8000c1e1900 */
[----:B------:R-:W2:Y:S04]  /*3030*/  LDG.E R28, desc[UR14][R14.64+0x34] ;  /* 0x0000340e0e1c7981 */ /* 0x000ea8000c1e1900 */
[----:B------:R-:W3:Y:S04]  /*3040*/  LDG.E R37, desc[UR14][R12.64+0x8] ;  /* 0x0000080e0c257981 */ /* 0x000ee8000c1e1900 */
[----:B------:R-:W3:Y:S01]  /*3050*/  LDG.E R10, desc[UR14][R14.64+0x5c] ;  /* 0x00005c0e0e0a7981 */ /* 0x000ee2000c1e1900 */
[----:B------:R-:W-:Y:S01]  /*3060*/  IADD3 R33, PT, PT, R36, 0x4, R3 ;  /* 0x0000000424217810 */ /* 0x000fe20007ffe003 */
[----:B------:R-:W-:-:S02]  /*3070*/  IMAD R29, R3, R11, 0x28 ;  /* 0x00000028031d7424 */ /* 0x000fc400078e020b */
[----:B------:R-:W4:Y:S04]  /*3080*/  LDG.E R8, desc[UR14][R12.64+0xc] ;  /* 0x00000c0e0c087981 */ /* 0x000f28000c1e1900 */
[----:B------:R3:W4:Y:S01]  /*3090*/  LDG.E R35, desc[UR14][R14.64+0x84] ;  /* 0x0000840e0e237981 */ /* 0x000722000c1e1900 */
[----:B--2---:R-:W-:Y:S01]  /*30a0*/  FFMA R28, R31, R28, R6 ;  /* 0x0000001c1f1c7223 */ /* 0x004fe20000000006 */
[----:B------:R-:W-:-:S04]  /*30b0*/  IMAD.WIDE R30, R33, 0x4, R16 ;  /* 0x00000004211e7825 */ /* 0x000fc800078e0210 */
[----:B------:R-:W-:Y:S01]  /*30c0*/  IMAD.WIDE.U32 R32, R29, 0x4, R26 ;  /* 0x000000041d207825 */ /* 0x000fe200078e001a */
[----:B------:R-:W2:Y:S03]  /*30d0*/  LDG.E R12, desc[UR14][R30.64] ;  /* 0x0000000e1e0c7981 */ /* 0x000ea6000c1e1900 */
[----:B---3--:R-:W-:Y:S01]  /*30e0*/  FFMA R14, R37, R10, R28 ;  /* 0x0000000a250e7223 */ /* 0x008fe2000000001c */
[----:B------:R-:W2:Y:S04]  /*30f0*/  LDG.E R13, desc[UR14][R32.64+0xc] ;  /* 0x00000c0e200d7981 */ /* 0x000ea8000c1e1900 */
[----:B------:R-:W3:Y:S04]  /*3100*/  LDG.E R34, desc[UR14][R30.64+0x4] ;  /* 0x0000040e1e227981 */ /* 0x000ee8000c1e1900 */
[----:B------:R-:W3:Y:S04]  /*3110*/  LDG.E R15, desc[UR14][R32.64+0x34] ;  /* 0x0000340e200f7981 */ /* 0x000ee8000c1e1900 */
[----:B------:R-:W5:Y:S04]  /*3120*/  LDG.E R6, desc[UR14][R30.64+0x8] ;  /* 0x0000080e1e067981 */ /* 0x000f68000c1e1900 */
[----:B------:R-:W5:Y:S04]  /*3130*/  LDG.E R37, desc[UR14][R32.64+0x5c] ;  /* 0x00005c0e20257981 */ /* 0x000f68000c1e1900 */
[----:B------:R-:W5:Y:S04]  /*3140*/  LDG.E R10, desc[UR14][R30.64+0xc] ;  /* 0x00000c0e1e0a7981 */ /* 0x000f68000c1e1900 */
[----:B------:R-:W5:Y:S01]  /*3150*/  LDG.E R28, desc[UR14][R32.64+0x84] ;  /* 0x0000840e201c7981 */ /* 0x000f62000c1e1900 */
[----:B----4-:R-:W-:Y:S01]  /*3160*/  FFMA R35, R8, R35, R14 ;  /* 0x0000002308237223 */ /* 0x010fe2000000000e */
[----:B------:R-:W-:-:S03]  /*3170*/  IADD3 R14, PT, PT, R29, 0x28, RZ ;  /* 0x000000281d0e7810 */ /* 0x000fc60007ffe0ff */
[----:B--2---:R-:W-:Y:S01]  /*3180*/  FFMA R13, R12, R13, R35 ;  /* 0x0000000d0c0d7223 */ /* 0x004fe20000000023 */
[----:B------:R-:W-:-:S03]  /*3190*/  IADD3 R12, PT, PT, R36, 0x8, R3 ;  /* 0x00000008240c7810 */ /* 0x000fc60007ffe003 */
[----:B---3--:R-:W-:Y:S02]  /*31a0*/  FFMA R35, R34, R15, R13 ;  /* 0x0000000f22237223 */ /* 0x008fe4000000000d */
[----:B------:R-:W-:-:S04]  /*31b0*/  IMAD.WIDE R12, R12, 0x4, R16 ;  /* 0x000000040c0c7825 */ /* 0x000fc800078e0210 */
[----:B------:R-:W-:Y:S01]  /*31c0*/  IMAD.WIDE.U32 R14, R14, 0x4, R26 ;  /* 0x000000040e0e7825 */ /* 0x000fe200078e001a */
[----:B------:R-:W2:Y:S03]  /*31d0*/  LDG.E R30, desc[UR14][R12.64] ;  /* 0x0000000e0c1e7981 */ /* 0x000ea6000c1e1900 */
[----:B-----5:R-:W-:Y:S01]  /*31e0*/  FFMA R35, R6, R37, R35 ;  /* 0x0000002506237223 */ /* 0x020fe20000000023 */
[----:B------:R-:W2:Y:S04]  /*31f0*/  LDG.E R31, desc[UR14][R14.64+0xc] ;  /* 0x00000c0e0e1f7981 */ /* 0x000ea8000c1e1900 */
[----:B------:R-:W3:Y:S01]  /*3200*/  LDG.E R33, desc[UR14][R14.64+0x34] ;  /* 0x0000340e0e217981 */ /* 0x000ee2000c1e1900 */
[----:B------:R-:W-:-:S03]  /*3210*/  FFMA R28, R10, R28, R35 ;  /* 0x0000001c0a1c7223 */ /* 0x000fc60000000023 */
[----:B------:R-:W3:Y:S04]  /*3220*/  LDG.E R10, desc[UR14][R12.64+0x4] ;  /* 0x0000040e0c0a7981 */ /* 0x000ee8000c1e1900 */
[----:B------:R-:W4:Y:S04]  /*3230*/  LDG.E R6, desc[UR14][R12.64+0x8] ;  /* 0x0000080e0c067981 */ /* 0x000f28000c1e1900 */
[----:B------:R-:W4:Y:S04]  /*3240*/  LDG.E R35, desc[UR14][R14.64+0x5c] ;  /* 0x00005c0e0e237981 */ /* 0x000f28000c1e1900 */
[----:B------:R-:W5:Y:S04]  /*3250*/  LDG.E R8, desc[UR14][R12.64+0xc] ;  /* 0x00000c0e0c087981 */ /* 0x000f68000c1e1900 */
[----:B------:R-:W5:Y:S01]  /*3260*/  LDG.E R37, desc[UR14][R14.64+0x84] ;  /* 0x0000840e0e257981 */ /* 0x000f62000c1e1900 */
[----:B------:R-:W-:Y:S01]  /*3270*/  IADD3 R32, PT, PT, R29, 0x50, RZ ;  /* 0x000000501d207810 */ /* 0x000fe20007ffe0ff */
[----:B--2---:R-:W-:Y:S01]  /*3280*/  FFMA R31, R30, R31, R28 ;  /* 0x0000001f1e1f7223 */ /* 0x004fe2000000001c */
[----:B------:R-:W-:-:S03]  /*3290*/  IADD3 R30, PT, PT, R36, 0xc, R3 ;  /* 0x0000000c241e7810 */ /* 0x000fc60007ffe003 */
[----:B---3--:R-:W-:Y:S02]  /*32a0*/  FFMA R10, R10, R33, R31 ;  /* 0x000000210a0a7223 */ /* 0x008fe4000000001f */
[----:B------:R-:W-:-:S04]  /*32b0*/  IMAD.WIDE R30, R30, 0x4, R16 ;  /* 0x000000041e1e7825 */ /* 0x000fc800078e0210 */
[----:B------:R-:W-:Y:S01]  /*32c0*/  IMAD.WIDE.U32 R32, R32, 0x4, R26 ;  /* 0x0000000420207825 */ /* 0x000fe200078e001a */
[----:B------:R-:W2:Y:S03]  /*32d0*/  LDG.E R12, desc[UR14][R30.64+0x4] ;  /* 0x0000040e1e0c7981 */ /* 0x000ea6000c1e1900 */
[----:B----4-:R-:W-:Y:S02]  /*32e0*/  FFMA R35, R6, R35, R10 ;  /* 0x0000002306237223 */ /* 0x010fe4000000000a */
[----:B------:R-:W3:Y:S04]  /*32f0*/  LDG.E R10, desc[UR14][R30.64] ;  /* 0x0000000e1e0a7981 */ /* 0x000ee8000c1e1900 */
[----:B------:R-:W3:Y:S04]  /*3300*/  LDG.E R28, desc[UR14][R32.64+0xc] ;  /* 0x00000c0e201c7981 */ /* 0x000ee8000c1e1900 */
[----:B------:R-:W2:Y:S01]  /*3310*/  LDG.E R13, desc[UR14][R32.64+0x34] ;  /* 0x0000340e200d7981 */ /* 0x000ea2000c1e1900 */
[----:B-----5:R-:W-:-:S03]  /*3320*/  FFMA R34, R8, R37, R35 ;  /* 0x0000002508227223 */ /* 0x020fc60000000023 */
[----:B------:R-:W4:Y:S04]  /*3330*/  LDG.E R6, desc[UR14][R30.64+0x8] ;  /* 0x0000080e1e067981 */ /* 0x000f28000c1e1900 */
[----:B------:R-:W4:Y:S04]  /*3340*/  LDG.E R35, desc[UR14][R32.64+0x5c] ;  /* 0x00005c0e20237981 */ /* 0x000f28000c1e1900 */
[----:B------:R-:W5:Y:S04]  /*3350*/  LDG.E R8, desc[UR14][R30.64+0xc] ;  /* 0x00000c0e1e087981 */ /* 0x000f68000c1e1900 */
[----:B------:R-:W5:Y:S01]  /*3360*/  LDG.E R37, desc[UR14][R32.64+0x84] ;  /* 0x0000840e20257981 */ /* 0x000f62000c1e1900 */
[----:B------:R-:W-:Y:S01]  /*3370*/  IADD3 R14, PT, PT, R36, 0x10, R3 ;  /* 0x00000010240e7810 */ /* 0x000fe20007ffe003 */
[----:B---3--:R-:W-:Y:S01]  /*3380*/  FFMA R15, R10, R28, R34 ;  /* 0x0000001c0a0f7223 */ /* 0x008fe20000000022 */
[----:B------:R-:W-:-:S03]  /*3390*/  IADD3 R28, PT, PT, R29, 0x78, RZ ;  /* 0x000000781d1c7810 */ /* 0x000fc60007ffe0ff */
[----:B--2---:R-:W-:Y:S01]  /*33a0*/  FFMA R10, R12, R13, R15 ;  /* 0x0000000d0c0a7223 */ /* 0x004fe2000000000f */
        /* <DEDUP_REMOVED lines=12> */
[----:B------:R-:W-:Y:S01]  /*3470*/  IADD3 R32, PT, PT, R29, 0xa0, RZ ;  /* 0x000000a01d207810 */ /* 0x000fe20007ffe0ff */
[----:B---3--:R-:W-:Y:S01]  /*3480*/  FFMA R33, R10, R28, R34 ;  /* 0x0000001c0a217223 */ /* 0x008fe20000000022 */
[----:B------:R-:W-:-:S03]  /*3490*/  IADD3 R28, PT, PT, R36, 0x14, R3 ;  /* 0x00000014241c7810 */ /* 0x000fc60007ffe003 */
[----:B--2---:R-:W-:Y:S01]  /*34a0*/  FFMA R10, R30, R31, R33 ;  /* 0x0000001f1e0a7223 */ /* 0x004fe20000000021 */
[----:B------:R-:W-:-:S04]  /*34b0*/  IMAD.WIDE.U32 R32, R32, 0x4, R26 ;  /* 0x0000000420207825 */ /* 0x000fc800078e001a */
[----:B------:R-:W-:Y:S01]  /*34c0*/  IMAD.WIDE R30, R28, 0x4, R16 ;  /* 0x000000041c1e7825 */ /* 0x000fe200078e0210 */
        /* <DEDUP_REMOVED lines=71> */
[----:B------:R-:W4:Y:S01]  /*3940*/  LDG.E R35, desc[UR14][R32.64+0x5c] ;  /* 0x00005c0e20237981 */ /* 0x000f22000c1e1900 */
[----:B------:R-:W-:-:S03]  /*3950*/  IADD3 R14, PT, PT, R36, 0x28, R3 ;  /* 0x00000028240e7810 */ /* 0x000fc60007ffe003 */
[----:B------:R-:W5:Y:S04]  /*3960*/  LDG.E R8, desc[UR14][R30.64+0xc] ;  /* 0x00000c0e1e087981 */ /* 0x000f68000c1e1900 */
[----:B------:R-:W5:Y:S01]  /*3970*/  LDG.E R37, desc[UR14][R32.64+0x84] ;  /* 0x0000840e20257981 */ /* 0x000f62000c1e1900 */
[----:B---3--:R-:W-:Y:S01]  /*3980*/  FFMA R15, R10, R28, R34 ;  /* 0x0000001c0a0f7223 */ /* 0x008fe20000000022 */
[----:B------:R-:W-:-:S03]  /*3990*/  IADD3 R28, PT, PT, R29, 0x168, RZ ;  /* 0x000001681d1c7810 */ /* 0x000fc60007ffe0ff */
[----:B--2---:R-:W-:Y:S01]  /*39a0*/  FFMA R10, R12, R13, R15 ;  /* 0x0000000d0c0a7223 */ /* 0x004fe2000000000f */
[----:B------:R-:W-:-:S04]  /*39b0*/  IMAD.WIDE R12, R14, 0x4, R16 ;  /* 0x000000040e0c7825 */ /* 0x000fc800078e0210 */
[----:B------:R-:W-:Y:S02]  /*39c0*/  IMAD.WIDE.U32 R14, R28, 0x4, R26 ;  /* 0x000000041c0e7825 */ /* 0x000fe400078e001a */
[----:B------:R-:W2:Y:S04]  /*39d0*/  LDG.E R28, desc[UR14][R12.64] ;  /* 0x0000000e0c1c7981 */ /* 0x000ea8000c1e1900 */
[----:B------:R-:W2:Y:S01]  /*39e0*/  LDG.E R34, desc[UR14][R14.64+0xc] ;  /* 0x00000c0e0e227981 */ /* 0x000ea2000c1e1900 */
[----:B----4-:R-:W-:-:S03]  /*39f0*/  FFMA R35, R6, R35, R10 ;  /* 0x0000002306237223 */ /* 0x010fc6000000000a */
[----:B------:R-:W3:Y:S04]  /*3a00*/  LDG.E R10, desc[UR14][R12.64+0x4] ;  /* 0x0000040e0c0a7981 */ /* 0x000ee8000c1e1900 */
[----:B------:R-:W3:Y:S04]  /*3a10*/  LDG.E R33, desc[UR14][R14.64+0x34] ;  /* 0x0000340e0e217981 */ /* 0x000ee8000c1e1900 */
[----:B------:R-:W4:Y:S04]  /*3a20*/  LDG.E R6, desc[UR14][R12.64+0x8] ;  /* 0x0000080e0c067981 */ /* 0x000f28000c1e1900 */
[----:B------:R-:W4:Y:S01]  /*3a30*/  LDG.E R31, desc[UR14][R14.64+0x5c] ;  /* 0x00005c0e0e1f7981 */ /* 0x000f22000c1e1900 */
[----:B-----5:R-:W-:Y:S01]  /*3a40*/  FFMA R8, R8, R37, R35 ;  /* 0x0000002508087223 */ /* 0x020fe20000000023 */
[----:B------:R-:W-:-:S02]  /*3a50*/  IADD3 R32, PT, PT, R36, 0x2c, R3 ;  /* 0x0000002c24207810 */ /* 0x000fc40007ffe003 */
[----:B------:R0:W5:Y:S01]  /*3a60*/  LDG.E R37, desc[UR14][R14.64+0x84] ;  /* 0x0000840e0e257981 */ /* 0x000162000c1e1900 */
[----:B--2---:R-:W-:Y:S01]  /*3a70*/  FFMA R35, R28, R34, R8 ;  /* 0x000000221c237223 */ /* 0x004fe20000000008 */
[----:B------:R-:W-:Y:S02]  /*3a80*/  IADD3 R34, PT, PT, R29, 0x190, RZ ;  /* 0x000001901d227810 */ /* 0x000fe40007ffe0ff */
[----:B------:R-:W5:Y:S01]  /*3a90*/  LDG.E R8, desc[UR14][R12.64+0xc] ;  /* 0x00000c0e0c087981 */ /* 0x000f62000c1e1900 */
[----:B---3--:R-:W-:Y:S01]  /*3aa0*/  FFMA R10, R10, R33, R35 ;  /* 0x000000210a0a7223 */ /* 0x008fe20000000023 */
[----:B------:R-:W-:-:S04]  /*3ab0*/  IMAD.WIDE R32, R32, 0x4, R16 ;  /* 0x0000000420207825 */ /* 0x000fc800078e0210 */
[----:B------:R-:W-:Y:S01]  /*3ac0*/  IMAD.WIDE.U32 R34, R34, 0x4, R26 ;  /* 0x0000000422227825 */ /* 0x000fe200078e001a */
[----:B------:R-:W2:Y:S04]  /*3ad0*/  LDG.E R28, desc[UR14][R32.64] ;  /* 0x0000000e201c7981 */ /* 0x000ea8000c1e1900 */
[----:B------:R-:W2:Y:S01]  /*3ae0*/  LDG.E R30, desc[UR14][R34.64+0xc] ;  /* 0x00000c0e221e7981 */ /* 0x000ea2000c1e1900 */
[----:B----4-:R-:W-:-:S03]  /*3af0*/  FFMA R31, R6, R31, R10 ;  /* 0x0000001f061f7223 */ /* 0x010fc6000000000a */
[----:B------:R-:W3:Y:S04]  /*3b00*/  LDG.E R10, desc[UR14][R32.64+0x4] ;  /* 0x0000040e200a7981 */ /* 0x000ee8000c1e1900 */
[----:B------:R-:W3:Y:S01]  /*3b10*/  LDG.E R13, desc[UR14][R34.64+0x34] ;  /* 0x0000340e220d7981 */ /* 0x000ee2000c1e1900 */
[----:B0-----:R-:W-:-:S03]  /*3b20*/  IADD3 R15, PT, PT, R36, 0x30, R3 ;  /* 0x00000030240f7810 */ /* 0x001fc60007ffe003 */
[----:B------:R-:W4:Y:S02]  /*3b30*/  LDG.E R6, desc[UR14][R32.64+0x8] ;  /* 0x0000080e20067981 */ /* 0x000f24000c1e1900 */
[----:B------:R-:W-:Y:S02]  /*3b40*/  IMAD.WIDE R14, R15, 0x4, R16 ;  /* 0x000000040f0e7825 */ /* 0x000fe400078e0210 */
[----:B------:R-:W4:Y:S02]  /*3b50*/  LDG.E R12, desc[UR14][R34.64+0x84] ;  /* 0x0000840e220c7981 */ /* 0x000f24000c1e1900 */
[----:B-----5:R-:W-:Y:S02]  /*3b60*/  FFMA R31, R8, R37, R31 ;  /* 0x00000025081f7223 */ /* 0x020fe4000000001f */
[----:B------:R-:W4:Y:S04]  /*3b70*/  LDG.E R37, desc[UR14][R34.64+0x5c] ;  /* 0x00005c0e22257981 */ /* 0x000f28000c1e1900 */
[----:B------:R-:W5:Y:S01]  /*3b80*/  LDG.E R8, desc[UR14][R32.64+0xc] ;  /* 0x00000c0e20087981 */ /* 0x000f62000c1e1900 */
[----:B--2---:R-:W-:Y:S01]  /*3b90*/  FFMA R31, R28, R30, R31 ;  /* 0x0000001e1c1f7223 */ /* 0x004fe2000000001f */
[----:B------:R-:W-:-:S02]  /*3ba0*/  IADD3 R30, PT, PT, R29, 0x1b8, RZ ;  /* 0x000001b81d1e7810 */ /* 0x000fc40007ffe0ff */
[----:B------:R-:W2:Y:S01]  /*3bb0*/  LDG.E R32, desc[UR14][R14.64+0xc] ;  /* 0x00000c0e0e207981 */ /* 0x000ea2000c1e1900 */
[----:B---3--:R-:W-:Y:S02]  /*3bc0*/  FFMA R13, R10, R13, R31 ;  /* 0x0000000d0a0d7223 */ /* 0x008fe4000000001f */
[----:B------:R-:W-:Y:S01]  /*3bd0*/  IMAD.WIDE.U32 R30, R30, 0x4, R26 ;  /* 0x000000041e1e7825 */ /* 0x000fe200078e001a */
[----:B------:R-:W3:Y:S04]  /*3be0*/  LDG.E R10, desc[UR14][R14.64] ;  /* 0x0000000e0e0a7981 */ /* 0x000ee8000c1e1900 */
[----:B------:R-:W3:Y:S01]  /*3bf0*/  LDG.E R28, desc[UR14][R30.64+0xc] ;  /* 0x00000c0e1e1c7981 */ /* 0x000ee2000c1e1900 */
[----:B------:R-:W-:-:S03]  /*3c00*/  IADD3 R3, PT, PT, R3, 0x34, RZ ;  /* 0x0000003403037810 */ /* 0x000fc60007ffe0ff */
[----:B------:R-:W2:Y:S01]  /*3c10*/  LDG.E R33, desc[UR14][R30.64+0x34] ;  /* 0x0000340e1e217981 */ /* 0x000ea2000c1e1900 */
[----:B------:R-:W-:-:S03]  /*3c20*/  IADD3 R29, PT, PT, R29, 0x1e0, RZ ;  /* 0x000001e01d1d7810 */ /* 0x000fc60007ffe0ff */
[----:B------:R-:W2:Y:S04]  /*3c30*/  LDG.E R34, desc[UR14][R30.64+0x5c] ;  /* 0x00005c0e1e227981 */ /* 0x000ea8000c1e1900 */
[----:B------:R-:W2:Y:S01]  /*3c40*/  LDG.E R31, desc[UR14][R30.64+0x84] ;  /* 0x0000840e1e1f7981 */ /* 0x000ea2000c1e1900 */
[----:B----4-:R-:W-:-:S03]  /*3c50*/  FFMA R13, R6, R37, R13 ;  /* 0x00000025060d7223 */ /* 0x010fc6000000000d */
[----:B------:R-:W2:Y:S01]  /*3c60*/  LDG.E R6, desc[UR14][R14.64+0x4] ;  /* 0x0000040e0e067981 */ /* 0x000ea2000c1e1900 */
[----:B-----5:R-:W-:Y:S01]  /*3c70*/  FFMA R8, R8, R12, R13 ;  /* 0x0000000c08087223 */ /* 0x020fe2000000000d */
[----:B------:R-:W-:-:S05]  /*3c80*/  IADD3 R13, PT, PT, R36, R3, RZ ;  /* 0x00000003240d7210 */ /* 0x000fca0007ffe0ff */
[----:B------:R-:W-:-:S05]  /*3c90*/  IMAD.WIDE R12, R13, 0x4, R16 ;  /* 0x000000040d0c7825 */ /* 0x000fca00078e0210 */
[----:B------:R-:W4:Y:S01]  /*3ca0*/  LDG.E R37, desc[UR14][R12.64] ;  /* 0x0000000e0c257981 */ /* 0x000f22000c1e1900 */
[----:B---3--:R-:W-:-:S03]  /*3cb0*/  FFMA R35, R10, R28, R8 ;  /* 0x0000001c0a237223 */ /* 0x008fc60000000008 */
[----:B------:R0:W3:Y:S01]  /*3cc0*/  LDG.E R8, desc[UR14][R14.64+0x8] ;  /* 0x0000080e0e087981 */ /* 0x0000e2000c1e1900 */
[----:B------:R-:W-:-:S05]  /*3cd0*/  IMAD.WIDE.U32 R28, R29, 0x4, R26 ;  /* 0x000000041d1c7825 */ /* 0x000fca00078e001a */
[----:B------:R-:W4:Y:S01]  /*3ce0*/  LDG.E R10, desc[UR14][R28.64+0xc] ;  /* 0x00000c0e1c0a7981 */ /* 0x000f22000c1e1900 */
[----:B------:R-:W-:Y:S02]  /*3cf0*/  ISETP.NE.AND P0, PT, R3, 0xc00, PT ;  /* 0x00000c000300780c */ /* 0x000fe40003f05270 */
[----:B0-----:R-:W-:Y:S01]  /*3d00*/  MOV R15, R29 ;  /* 0x0000001d000f7202 */ /* 0x001fe20000000f00 */
[----:B--2---:R-:W-:-:S04]  /*3d10*/  FFMA R33, R6, R33, R35 ;  /* 0x0000002106217223 */ /* 0x004fc80000000023 */
[----:B---3--:R-:W-:-:S04]  /*3d20*/  FFMA R33, R8, R34, R33 ;  /* 0x0000002208217223 */ /* 0x008fc80000000021 */
[----:B------:R-:W-:Y:S01]  /*3d30*/  FFMA R32, R32, R31, R33 ;  /* 0x0000001f20207223 */ /* 0x000fe20000000021 */
[----:B------:R-:W-:-:S03]  /*3d40*/  MOV R8, R28 ;  /* 0x0000001c00087202 */ /* 0x000fc60000000f00 */
        /* <DEDUP_REMOVED lines=11> */
[----:B------:R-:W5:Y:S01]  /*3e00*/  LDG.E R30, desc[UR14][R20.64+0xb0] ;  /* 0x0000b00e141e7981 */ /* 0x000f62000c1e1900 */
[----:B------:R-:W-:-:S02]  /*3e10*/  MOV R34, R24 ;  /* 0x0000001800227202 */ /* 0x000fc40000000f00 */
[----:B------:R-:W-:Y:S01]  /*3e20*/  MOV R35, R25 ;  /* 0x0000001900237202 */ /* 0x000fe20000000f00 */
[----:B------:R0:W-:Y:S01]  /*3e30*/  STL [R1+0x34], R6 ;  /* 0x0000340601007387 */ /* 0x0001e20000100800 */
[----:B--2---:R-:W-:-:S04]  /*3e40*/  FFMA R3, R3, R8, RZ ;  /* 0x0000000803037223 */ /* 0x004fc800000000ff */
[----:B---3--:R-:W-:Y:S01]  /*3e50*/  FFMA R3, R10, R12, R3 ;  /* 0x0000000c0a037223 */ /* 0x008fe20000000003 */
[----:B------:R-:W-:-:S03]  /*3e60*/  MOV R12, UR10 ;  /* 0x0000000a000c7c02 */ /* 0x000fc60008000f00 */
[----:B----4-:R-:W-:Y:S01]  /*3e70*/  FFMA R3, R14, R13, R3 ;  /* 0x0000000d0e037223 */ /* 0x010fe20000000003 */
[----:B------:R-:W-:-:S03]  /*3e80*/  MOV R13, UR11 ;  /* 0x0000000b000d7c02 */ /* 0x000fc60008000f00 */
[----:B-----5:R-:W-:Y:S01]  /*3e90*/  FFMA R8, R28, R15, R3 ;  /* 0x0000000f1c087223 */ /* 0x020fe20000000003 */
[----:B------:R-:W-:-:S03]  /*3ea0*/  HFMA2 R3, -RZ, RZ, 0, 2.384185791015625e-07 ;  /* 0x00000004ff037431 */ /* 0x000fc600000001ff */
[----:B0-----:R-:W-:-:S07]  /*3eb0*/  FFMA R8, R29, R30, R8 ;  /* 0x0000001e1d087223 */ /* 0x001fce0000000008 */
.L_x_5:
[----:B------:R-:W2:Y:S04]  /*3ec0*/  LDG.E R29, desc[UR14][R34.64+0x4] ;  /* 0x0000040e221d7981 */ /* 0x000ea8000c1e1900 */
[----:B------:R-:W2:Y:S04]  /*3ed0*/  LDG.E R28, desc[UR14][R12.64+0x38] ;  /* 0x0000380e0c1c7981 */ /* 0x000ea8000c1e1900 */
[----:B------:R-:W3:Y:S04]  /*3ee0*/  LDG.E R10, desc[UR14][R34.64+0x8] ;  /* 0x0000080e220a7981 */ /* 0x000ee8000c1e1900 */
[----:B------:R-:W3:Y:S04]  /*3ef0*/  LDG.E R15, desc[UR14][R12.64+0x60] ;  /* 0x0000600e0c0f7981 */ /* 0x000ee8000c1e1900 */
[----:B------:R-:W4:Y:S04]  /*3f00*/  LDG.E R14, desc[UR14][R34.64+0xc] ;  /* 0x00000c0e220e7981 */ /* 0x000f28000c1e1900 */
[----:B------:R-:W4:Y:S01]  /*3f10*/  LDG.E R37, desc[UR14][R12.64+0x88] ;  /* 0x0000880e0c257981 */ /* 0x000f22000c1e1900 */
[----:B------:R-:W-:Y:S01]  /*3f20*/  IADD3 R31, PT, PT, R36, 0x4, R3 ;  /* 0x00000004241f7810 */ /* 0x000fe20007ffe003 */
[----:B------:R-:W-:-:S04]  /*3f30*/  IMAD R33, R3, R11, 0x28 ;  /* 0x0000002803217424 */ /* 0x000fc800078e020b */
[----:B------:R-:W-:-:S04]  /*3f40*/  IMAD.WIDE R30, R31, 0x4, R16 ;  /* 0x000000041f1e7825 */ /* 0x000fc800078e0210 */
[----:B--2---:R-:W-:Y:S01]  /*3f50*/  FFMA R8, R29, R28, R8 ;  /* 0x0000001c1d087223 */ /* 0x004fe20000000008 */
[----:B------:R-:W-:-:S05]  /*3f60*/  IMAD.WIDE.U32 R28, R33, 0x4, R26 ;  /* 0x00000004211c7825 */ /* 0x000fca00078e001a */
[----:B------:R-:W2:Y:S01]  /*3f70*/  LDG.E R32, desc[UR14][R28.64+0x10] ;  /* 0x0000100e1c207981 */ /* 0x000ea2000c1e1900 */
[----:B---3--:R-:W-:-:S03]  /*3f80*/  FFMA R8, R10, R15, R8 ;  /* 0x0000000f0a087223 */ /* 0x008fc60000000008 */
[----:B------:R-:W2:Y:S04]  /*3f90*/  LDG.E R15, desc[UR14][R30.64] ;  /* 0x0000000e1e0f7981 */ /* 0x000ea8000c1e1900 */
[----:B------:R-:W3:Y:S01]  /*3fa0*/  LDG.E R13, desc[UR14][R28.64+0x38] ;  /* 0x0000380e1c0d7981 */ /* 0x000ee2000c1e1900 */
[----:B----4-:R-:W-:-:S03]  /*3fb0*/  FFMA R12, R14, R37, R8 ;  /* 0x000000250e0c7223 */ /* 0x010fc60000000008 */
        /* <DEDUP_REMOVED lines=29> */
[----:B------:R-:W2:Y:S04]  /*4190*/  LDG.E R32, desc[UR14][R30.64] ;  /* 0x0000000e1e207981 */ /* 0x000ea8000c1e1900 */
[----:B------:R-:W3:Y:S04]  /*41a0*/  LDG.E R12, desc[UR14][R30.64+0x4] ;  /* 0x0000040e1e0c7981 */ /* 0x000ee8000c1e1900 */
[----:B------:R-:W3:Y:S01]  /*41b0*/  LDG.E R13, desc[UR14][R28.64+0x38] ;  /* 0x0000380e1c0d7981 */ /* 0x000ee2000c1e1900 */
[----:B-----5:R-:W-:-:S03]  /*41c0*/  FFMA R14, R10, R37, R35 ;  /* 0x000000250a0e7223 */ /* 0x020fc60000000023 */
        /* <DEDUP_REMOVED lines=119> */
[----:B--2---:R-:W-:Y:S02]  /*4940*/  FFMA R32, R28, R29, R31 ;  /* 0x0000001d1c207223 */ /* 0x004fe4000000001f */
        /* <DEDUP_REMOVED lines=10> */
[----:B------:R-:W-:-:S05]  /*49f0*/  IADD3 R15, PT, PT, R33, 0x1b8, RZ ;  /* 0x000001b8210f7810 */ /* 0x000fca0007ffe0ff */
[----:B------:R-:W-:Y:S01]  /*4a00*/  IMAD.WIDE.U32 R14, R15, 0x4, R26 ;  /* 0x000000040f0e7825 */ /* 0x000fe200078e001a */
[----:B------:R-:W5:Y:S03]  /*4a10*/  LDG.E R31, desc[UR14][R30.64+0x88] ;  /* 0x0000880e1e1f7981 */ /* 0x000f66000c1e1900 */
[----:B---3--:R-:W-:Y:S02]  /*4a20*/  FFMA R37, R32, R34, R10 ;  /* 0x0000002220257223 */ /* 0x008fe4000000000a */
[----:B------:R-:W5:Y:S02]  /*4a30*/  LDG.E R10, desc[UR14][R28.64+0xc] ;  /* 0x00000c0e1c0a7981 */ /* 0x000f64000c1e1900 */
[----:B--2---:R-:W-:Y:S01]  /*4a40*/  FFMA R37, R12, R13, R37 ;  /* 0x0000000d0c257223 */ /* 0x004fe20000000025 */
[----:B------:R-:W-:-:S05]  /*4a50*/  IADD3 R13, PT, PT, R36, 0x30, R3 ;  /* 0x00000030240d7810 */ /* 0x000fca0007ffe003 */
[----:B------:R-:W-:Y:S01]  /*4a60*/  IMAD.WIDE R12, R13, 0x4, R16 ;  /* 0x000000040d0c7825 */ /* 0x000fe200078e0210 */
[----:B------:R-:W2:Y:S04]  /*4a70*/  LDG.E R29, desc[UR14][R14.64+0x10] ;  /* 0x0000100e0e1d7981 */ /* 0x000ea8000c1e1900 */
[----:B------:R-:W2:Y:S01]  /*4a80*/  LDG.E R34, desc[UR14][R12.64] ;  /* 0x0000000e0c227981 */ /* 0x000ea2000c1e1900 */
[----:B----4-:R-:W-:-:S03]  /*4a90*/  FFMA R37, R8, R35, R37 ;  /* 0x0000002308257223 */ /* 0x010fc60000000025 */
[----:B------:R-:W3:Y:S04]  /*4aa0*/  LDG.E R32, desc[UR14][R12.64+0x4] ;  /* 0x0000040e0c207981 */ /* 0x000ee8000c1e1900 */
[----:B------:R-:W3:Y:S01]  /*4ab0*/  LDG.E R35, desc[UR14][R14.64+0x38] ;  /* 0x0000380e0e237981 */ /* 0x000ee2000c1e1900 */
[----:B------:R-:W-:-:S03]  /*4ac0*/  IADD3 R3, PT, PT, R3, 0x34, RZ ;  /* 0x0000003403037810 */ /* 0x000fc60007ffe0ff */
[----:B------:R-:W4:Y:S01]  /*4ad0*/  LDG.E R8, desc[UR14][R12.64+0x8] ;  /* 0x0000080e0c087981 */ /* 0x000f22000c1e1900 */
[----:B-----5:R-:W-:-:S03]  /*4ae0*/  FFMA R37, R10, R31, R37 ;  /* 0x0000001f0a257223 */ /* 0x020fc60000000025 */
[----:B------:R-:W4:Y:S04]  /*4af0*/  LDG.E R31, desc[UR14][R14.64+0x60] ;  /* 0x0000600e0e1f7981 */ /* 0x000f28000c1e1900 */
[----:B------:R0:W5:Y:S01]  /*4b00*/  LDG.E R10, desc[UR14][R12.64+0xc] ;  /* 0x00000c0e0c0a7981 */ /* 0x000162000c1e1900 */
[----:B--2---:R-:W-:Y:S01]  /*4b10*/  FFMA R37, R34, R29, R37 ;  /* 0x0000001d22257223 */ /* 0x004fe20000000025 */
[----:B------:R-:W-:Y:S02]  /*4b20*/  IADD3 R29, PT, PT, R33, 0x1e0, RZ ;  /* 0x000001e0211d7810 */ /* 0x000fe40007ffe0ff */
[----:B------:R-:W-:Y:S01]  /*4b30*/  IADD3 R34, PT, PT, R36, R3, RZ ;  /* 0x0000000324227210 */ /* 0x000fe20007ffe0ff */
[----:B------:R-:W5:Y:S02]  /*4b40*/  LDG.E R33, desc[UR14][R14.64+0x88] ;  /* 0x0000880e0e217981 */ /* 0x000f64000c1e1900 */
[----:B------:R-:W-:-:S04]  /*4b50*/  IMAD.WIDE.U32 R28, R29, 0x4, R26 ;  /* 0x000000041d1c7825 */ /* 0x000fc800078e001a */
[----:B---3--:R-:W-:Y:S01]  /*4b60*/  FFMA R37, R32, R35, R37 ;  /* 0x0000002320257223 */ /* 0x008fe20000000025 */
[----:B------:R-:W-:Y:S01]  /*4b70*/  IMAD.WIDE R34, R34, 0x4, R16 ;  /* 0x0000000422227825 */ /* 0x000fe200078e0210 */
[----:B------:R-:W2:Y:S04]  /*4b80*/  LDG.E R32, desc[UR14][R28.64+0x10] ;  /* 0x0000100e1c207981 */ /* 0x000ea8000c1e1900 */
[----:B------:R-:W2:Y:S01]  /*4b90*/  LDG.E R30, desc[UR14][R34.64] ;  /* 0x0000000e221e7981 */ /* 0x000ea2000c1e1900 */
[----:B------:R-:W-:Y:S02]  /*4ba0*/  ISETP.NE.AND P0, PT, R3, 0xc00, PT ;  /* 0x00000c000300780c */ /* 0x000fe40003f05270 */
[----:B0-----:R-:W-:Y:S02]  /*4bb0*/  MOV R12, R28 ;  /* 0x0000001c000c7202 */ /* 0x001fe40000000f00 */
[----:B------:R-:W-:Y:S01]  /*4bc0*/  MOV R13, R29 ;  /* 0x0000001d000d7202 */ /* 0x000fe20000000f00 */
[----:B----4-:R-:W-:-:S04]  /*4bd0*/  FFMA R31, R8, R31, R37 ;  /* 0x0000001f081f7223 */ /* 0x010fc80000000025 */
[----:B-----5:R-:W-:-:S04]  /*4be0*/  FFMA R10, R10, R33, R31 ;  /* 0x000000210a0a7223 */ /* 0x020fc8000000001f */
[----:B--2---:R-:W-:Y:S01]  /*4bf0*/  FFMA R8, R30, R32, R10 ;  /* 0x000000201e087223 */ /* 0x004fe2000000000a */
        /* <DEDUP_REMOVED lines=14> */
[----:B------:R-:W-:Y:S02]  /*4ce0*/  MOV R12, UR10 ;  /* 0x0000000a000c7c02 */ /* 0x000fe40008000f00 */
[----:B------:R-:W-:Y:S01]  /*4cf0*/  MOV R13, UR11 ;  /* 0x0000000b000d7c02 */ /* 0x000fe20008000f00 */
[----:B----4-:R-:W-:Y:S01]  /*4d00*/  FFMA R3, R14, R15, R3 ;  /* 0x0000000f0e037223 */ /* 0x010fe20000000003 */
[----:B------:R-:W-:Y:S02]  /*4d10*/  MOV R14, R24 ;  /* 0x00000018000e7202 */ /* 0x000fe40000000f00 */
[----:B------:R-:W-:Y:S01]  /*4d20*/  MOV R15, R25 ;  /* 0x00000019000f7202 */ /* 0x000fe20000000f00 */
[----:B-----5:R-:W-:Y:S01]  /*4d30*/  FFMA R10, R28, R29, R3 ;  /* 0x0000001d1c0a7223 */ /* 0x020fe20000000003 */
[----:B------:R-:W-:-:S03]  /*4d40*/  HFMA2 R3, -RZ, RZ, 0, 2.384185791015625e-07 ;  /* 0x00000004ff037431 */ /* 0x000fc600000001ff */
[----:B0-----:R-:W-:-:S07]  /*4d50*/  FFMA R10, R31, R30, R10 ;  /* 0x0000001e1f0a7223 */ /* 0x001fce000000000a */
.L_x_6:
[----:B------:R-:W2:Y:S04]  /*4d60*/  LDG.E R29, desc[UR14][R14.64+0x4] ;  /* 0x0000040e0e1d7981 */ /* 0x000ea8000c1e1900 */
[----:B------:R-:W2:Y:S04]  /*4d70*/  LDG.E R28, desc[UR14][R12.64+0x3c] ;  /* 0x00003c0e0c1c7981 */ /* 0x000ea8000c1e1900 */
[----:B------:R-:W3:Y:S04]  /*4d80*/  LDG.E R31, desc[UR14][R14.64+0x8] ;  /* 0x0000080e0e1f7981 */ /* 0x000ee8000c1e1900 */
[----:B------:R-:W3:Y:S01]  /*4d90*/  LDG.E R30, desc[UR14][R12.64+0x64] ;  /* 0x0000640e0c1e7981 */ /* 0x000ee2000c1e1900 */
[----:B------:R-:W-:Y:S01]  /*4da0*/  IADD3 R35, PT, PT, R36, 0x4, R3 ;  /* 0x0000000424237810 */ /* 0x000fe20007ffe003 */
[----:B------:R-:W-:-:S04]  /*4db0*/  IMAD R33, R3, R11, 0x28 ;  /* 0x0000002803217424 */ /* 0x000fc800078e020b */
[----:B------:R-:W-:-:S05]  /*4dc0*/  IMAD.WIDE R34, R35, 0x4, R16 ;  /* 0x0000000423227825 */ /* 0x000fca00078e0210 */
[----:B------:R-:W4:Y:S01]  /*4dd0*/  LDG.E R37, desc[UR14][R34.64] ;  /* 0x0000000e22257981 */ /* 0x000f22000c1e1900 */
[----:B--2---:R-:W-:-:S03]  /*4de0*/  FFMA R28, R29, R28, R10 ;  /* 0x0000001c1d1c7223 */ /* 0x004fc6000000000a */
[----:B------:R0:W2:Y:S04]  /*4df0*/  LDG.E R10, desc[UR14][R14.64+0xc] ;  /* 0x00000c0e0e0a7981 */ /* 0x0000a8000c1e1900 */
[----:B------:R-:W2:Y:S01]  /*4e00*/  LDG.E R29, desc[UR14][R12.64+0x8c] ;  /* 0x00008c0e0c1d7981 */ /* 0x000ea2000c1e1900 */
[----:B---3--:R-:W-:Y:S01]  /*4e10*/  FFMA R31, R31, R30, R28 ;  /* 0x0000001e1f1f7223 */ /* 0x008fe2000000001c */
[----:B0-----:R-:W-:-:S05]  /*4e20*/  IMAD.WIDE.U32 R14, R33, 0x4, R26 ;  /* 0x00000004210e7825 */ /* 0x001fca00078e001a */
[----:B------:R-:W4:Y:S04]  /*4e30*/  LDG.E R28, desc[UR14][R14.64+0x14] ;  /* 0x0000140e0e1c7981 */ /* 0x000f28000c1e1900 */
[----:B------:R-:W3:Y:S04]  /*4e40*/  LDG.E R30, desc[UR14][R14.64+0x3c] ;  /* 0x00003c0e0e1e7981 */ /* 0x000ee8000c1e1900 */
[----:B------:R-:W5:Y:S01]  /*4e50*/  LDG.E R13, desc[UR14][R14.64+0x64] ;  /* 0x0000640e0e0d7981 */ /* 0x000f62000c1e1900 */
[----:B--2---:R-:W-:-:S03]  /*4e60*/  FFMA R10, R10, R29, R31 ;  /* 0x0000001d0a0a7223 */ /* 0x004fc6000000001f */
[----:B------:R-:W3:Y:S01]  /*4e70*/  LDG.E R29, desc[UR14][R34.64+0x4] ;  /* 0x0000040e221d7981 */ /* 0x000ee2000c1e1900 */
[----:B----4-:R-:W-:-:S03]  /*4e80*/  FFMA R10, R37, R28, R10 ;  /* 0x0000001c250a7223 */ /* 0x010fc6000000000a */
[----:B------:R-:W5:Y:S04]  /*4e90*/  LDG.E R28, desc[UR14][R34.64+0x8] ;  /* 0x0000080e221c7981 */ /* 0x000f68000c1e1900 */
[----:B------:R-:W2:Y:S01]  /*4ea0*/  LDG.E R37, desc[UR14][R14.64+0x8c] ;  /* 0x00008c0e0e257981 */ /* 0x000ea2000c1e1900 */
[----:B------:R-:W-:Y:S02]  /*4eb0*/  IADD3 R31, PT, PT, R36, 0x8, R3 ;  /* 0x00000008241f7810 */ /* 0x000fe40007ffe003 */
[----:B------:R-:W-:Y:S01]  /*4ec0*/  IADD3 R12, PT, PT, R33, 0x28, RZ ;  /* 0x00000028210c7810 */ /* 0x000fe20007ffe0ff */
[----:B---3--:R-:W-:Y:S02]  /*4ed0*/  FFMA R29, R29, R30, R10 ;  /* 0x0000001e1d1d7223 */ /* 0x008fe4000000000a */
[----:B------:R-:W2:Y:S01]  /*4ee0*/  LDG.E R10, desc[UR14][R34.64+0xc] ;  /* 0x00000c0e220a7981 */ /* 0x000ea2000c1e1900 */
[----:B------:R-:W-:-:S04]  /*4ef0*/  IMAD.WIDE R30, R31, 0x4, R16 ;  /* 0x000000041f1e7825 */ /* 0x000fc800078e0210 */
[----:B-----5:R-:W-:Y:S01]  /*4f00*/  FFMA R13, R28, R13, R29 ;  /* 0x0000000d1c0d7223 */ /* 0x020fe2000000001d */
[----:B------:R-:W-:Y:S02]  /*4f10*/  IMAD.WIDE.U32 R28, R12, 0x4, R26 ;  /* 0x000000040c1c7825 */ /* 0x000fe400078e001a */
[----:B------:R-:W3:Y:S04]  /*4f20*/  LDG.E R12, desc[UR14][R30.64] ;  /* 0x0000000e1e0c7981 */ /* 0x000ee8000c1e1900 */
[----:B------:R-:W3:Y:S04]  /*4f30*/  LDG.E R32, desc[UR14][R28.64+0x14] ;  /* 0x0000140e1c207981 */ /* 0x000ee8000c1e1900 */
[----:B------:R-:W4:Y:S04]  /*4f40*/  LDG.E R34, desc[UR14][R28.64+0x3c] ;  /* 0x00003c0e1c227981 */ /* 0x000f28000c1e1900 */
[----:B------:R-:W5:Y:S01]  /*4f50*/  LDG.E R35, desc[UR14][R28.64+0x8c] ;  /* 0x00008c0e1c237981 */ /* 0x000f62000c1e1900 */
[----:B--2---:R-:W-:-:S03]  /*4f60*/  FFMA R10, R10, R37, R13 ;  /* 0x000000250a0a7223 */ /* 0x004fc6000000000d */
[----:B------:R-:W4:Y:S04]  /*4f70*/  LDG.E R37, desc[UR14][R30.64+0x4] ;  /* 0x0000040e1e257981 */ /* 0x000f28000c1e1900 */
[----:B------:R-:W2:Y:S01]  /*4f80*/  LDG.E R13, desc[UR14][R28.64+0x64] ;  /* 0x0000640e1c0d7981 */ /* 0x000ea2000c1e1900 */
[----:B---3--:R-:W-:-:S03]  /*4f90*/  FFMA R10, R12, R32, R10 ;  /* 0x000000200c0a7223 */ /* 0x008fc6000000000a */
[----:B------:R-:W2:Y:S01]  /*4fa0*/  LDG.E R12, desc[UR14][R30.64+0x8] ;  /* 0x0000080e1e0c7981 */ /* 0x000ea2000c1e1900 */
[----:B----4-:R-:W-:-:S03]  /*4fb0*/  FFMA R37, R37, R34, R10 ;  /* 0x0000002225257223 */ /* 0x010fc6000000000a */
[----:B------:R-:W5:Y:S01]  /*4fc0*/  LDG.E R10, desc[UR14][R30.64+0xc] ;  /* 0x00000c0e1e0a7981 */ /* 0x000f62000c1e1900 */
[----:B------:R-:W-:Y:S02]  /*4fd0*/  IADD3 R15, PT, PT, R36, 0xc, R3 ;  /* 0x0000000c240f7810 */ /* 0x000fe40007ffe003 */
[----:B------:R-:W-:-:S03]  /*4fe0*/  IADD3 R32, PT, PT, R33, 0x50, RZ ;  /* 0x0000005021207810 */ /* 0x000fc60007ffe0ff */
[----:B------:R-:W-:-:S05]  /*4ff0*/  IMAD.WIDE R14, R15, 0x4, R16 ;  /* 0x000000040f0e7825 */ /* 0x000fca00078e0210 */
[----:B------:R-:W3:Y:S01]  /*5000*/  LDG.E R30, desc[UR14][R14.64+0x8] ;  /* 0x0000080e0e1e7981 */ /* 0x000ee2000c1e1900 */
[----:B--2---:R-:W-:Y:S01]  /*5010*/  FFMA R37, R12, R13, R37 ;  /* 0x0000000d0c257223 */ /* 0x004fe20000000025 */
[----:B------:R-:W-:Y:S02]  /*5020*/  IMAD.WIDE.U32 R12, R32, 0x4, R26 ;  /* 0x00000004200c7825 */ /* 0x000fe400078e001a */
[----:B------:R-:W2:Y:S04]  /*5030*/  LDG.E R32, desc[UR14][R14.64] ;  /* 0x0000000e0e207981 */ /* 0x000ea8000c1e1900 */
[----:B------:R-:W2:Y:S04]  /*5040*/  LDG.E R34, desc[UR14][R12.64+0x14] ;  /* 0x0000140e0c227981 */ /* 0x000ea8000c1e1900 */
[----:B------:R-:W4:Y:S04]  /*5050*/  LDG.E R31, desc[UR14][R12.64+0x3c] ;  /* 0x00003c0e0c1f7981 */ /* 0x000f28000c1e1900 */
[----:B------:R-:W3:Y:S01]  /*5060*/  LDG.E R29, desc[UR14][R12.64+0x64] ;  /* 0x0000640e0c1d7981 */ /* 0x000ee2000c1e1900 */
[----:B-----5:R-:W-:-:S03]  /*5070*/  FFMA R10, R10, R35, R37 ;  /* 0x000000230a0a7223 */ /* 0x020fc60000000025 */
[----:B------:R-:W4:Y:S01]  /*5080*/  LDG.E R35, desc[UR14][R14.64+0x4] ;  /* 0x0000040e0e237981 */ /* 0x000f22000c1e1900 */
[----:B--2---:R-:W-:-:S04]  /*5090*/  FFMA R10, R32, R34, R10 ;  /* 0x00000022200a7223 */ /* 0x004fc8000000000a */
[----:B----4-:R-:W-:Y:S02]  /*50a0*/  FFMA R31, R35, R31, R10 ;  /* 0x0000001f231f7223 */ /* 0x010fe4000000000a */
[----:B------:R-:W2:Y:S04]  /*50b0*/  LDG.E R10, desc[UR14][R14.64+0xc] ;  /* 0x00000c0e0e0a7981 */ /* 0x000ea8000c1e1900 */
[----:B------:R-:W2:Y:S01]  /*50c0*/  LDG.E R35, desc[UR14][R12.64+0x8c] ;  /* 0x00008c0e0c237981 */ /* 0x000ea2000c1e1900 */
[----:B------:R-:W-:Y:S02]  /*50d0*/  IADD3 R28, PT, PT, R36, 0x10, R3 ;  /* 0x00000010241c7810 */ /* 0x000fe40007ffe003 */
[----:B------:R-:W-:Y:S01]  /*50e0*/  IADD3 R32, PT, PT, R33, 0x78, RZ ;  /* 0x0000007821207810 */ /* 0x000fe20007ffe0ff */
[----:B---3--:R-:W-:-:S02]  /*50f0*/  FFMA R37, R30, R29, R31 ;  /* 0x0000001d1e257223 */ /* 0x008fc4000000001f */
[----:B------:R-:W-:-:S04]  /*5100*/  IMAD.WIDE R30, R28, 0x4, R16 ;  /* 0x000000041c1e7825 */ /* 0x000fc800078e0210 */
[----:B------:R-:W-:Y:S01]  /*5110*/  IMAD.WIDE.U32 R28, R32, 0x4, R26 ;  /* 0x00000004201c7825 */ /* 0x000fe200078e001a */
[----:B------:R-:W3:Y:S04]  /*5120*/  LDG.E R14, desc[UR14][R30.64+0x8] ;  /* 0x0000080e1e0e7981 */ /* 0x000ee8000c1e1900 */
[----:B------:R-:W4:Y:S04]  /*5130*/  LDG.E R32, desc[UR14][R30.64] ;  /* 0x0000000e1e207981 */ /* 0x000f28000c1e1900 */
[----:B------:R-:W4:Y:S04]  /*5140*/  LDG.E R34, desc[UR14][R28.64+0x14] ;  /* 0x0000140e1c227981 */ /* 0x000f28000c1e1900 */
[----:B------:R-:W5:Y:S04]  /*5150*/  LDG.E R15, desc[UR14][R28.64+0x3c] ;  /* 0x00003c0e1c0f7981 */ /* 0x000f68000c1e1900 */
[----:B------:R-:W3:Y:S01]  /*5160*/  LDG.E R13, desc[UR14][R28.64+0x64] ;  /* 0x0000640e1c0d7981 */ /* 0x000ee2000c1e1900 */
[----:B--2---:R-:W-:-:S03]  /*5170*/  FFMA R10, R10, R35, R37 ;  /* 0x000000230a0a7223 */ /* 0x004fc60000000025 */
[----:B------:R-:W5:Y:S01]  /*5180*/  LDG.E R35, desc[UR14][R30.64+0x4] ;  /* 0x0000040e1e237981 */ /* 0x000f62000c1e1900 */
[----:B----4-:R-:W-:-:S04]  /*5190*/  FFMA R10, R32, R34, R10 ;  /* 0x00000022200a7223 */ /* 0x010fc8000000000a */
[----:B-----5:R-:W-:Y:S02]  /*51a0*/  FFMA R15, R35, R15, R10 ;  /* 0x0000000f230f7223 */ /* 0x020fe4000000000a */
        /* <DEDUP_REMOVED lines=94> */
[----:B------:R-:W-:Y:S01]  /*5790*/  IADD3 R12, PT, PT, R36, 0x2c, R3 ;  /* 0x0000002c240c7810 */ /* 0x000fe20007ffe003 */
[----:B----4-:R-:W-:Y:S01]  /*57a0*/  FFMA R10, R32, R34, R10 ;  /* 0x00000022200a7223 */ /* 0x010fe2000000000a */
[----:B------:R-:W-:-:S03]  /*57b0*/  IADD3 R32, PT, PT, R33, 0x190, RZ ;  /* 0x0000019021207810 */ /* 0x000fc60007ffe0ff */
[----:B-----5:R-:W-:Y:S02]  /*57c0*/  FFMA R15, R35, R15, R10 ;  /* 0x0000000f230f7223 */ /* 0x020fe4000000000a */
[----:B------:R-:W2:Y:S04]  /*57d0*/  LDG.E R10, desc[UR14][R30.64+0xc] ;  /* 0x00000c0e1e0a7981 */ /* 0x000ea8000c1e1900 */
[----:B------:R-:W2:Y:S01]  /*57e0*/  LDG.E R35, desc[UR14][R28.64+0x8c] ;  /* 0x00008c0e1c237981 */ /* 0x000ea2000c1e1900 */
[----:B---3--:R-:W-:Y:S01]  /*57f0*/  FFMA R37, R14, R13, R15 ;  /* 0x0000000d0e257223 */ /* 0x008fe2000000000f */
[----:B------:R-:W-:-:S04]  /*5800*/  IMAD.WIDE R12, R12, 0x4, R16 ;  /* 0x000000040c0c7825 */ /* 0x000fc800078e0210 */
[----:B------:R-:W-:Y:S01]  /*5810*/  IMAD.WIDE.U32 R14, R32, 0x4, R26 ;  /* 0x00000004200e7825 */ /* 0x000fe200078e001a */
[----:B------:R-:W3:Y:S04]  /*5820*/  LDG.E R30, desc[UR14][R12.64+0x8] ;  /* 0x0000080e0c1e7981 */ /* 0x000ee8000c1e1900 */
[----:B------:R-:W4:Y:S04]  /*5830*/  LDG.E R32, desc[UR14][R12.64] ;  /* 0x0000000e0c207981 */ /* 0x000f28000c1e1900 */
[----:B------:R-:W4:Y:S04]  /*5840*/  LDG.E R34, desc[UR14][R14.64+0x14] ;  /* 0x0000140e0e227981 */ /* 0x000f28000c1e1900 */
[----:B------:R-:W3:Y:S01]  /*5850*/  LDG.E R29, desc[UR14][R14.64+0x64] ;  /* 0x0000640e0e1d7981 */ /* 0x000ee2000c1e1900 */
[----:B--2---:R-:W-:-:S03]  /*5860*/  FFMA R37, R10, R35, R37 ;  /* 0x000000230a257223 */ /* 0x004fc60000000025 */
[----:B------:R-:W2:Y:S04]  /*5870*/  LDG.E R35, desc[UR14][R12.64+0x4] ;  /* 0x0000040e0c237981 */ /* 0x000ea8000c1e1900 */
[----:B------:R-:W2:Y:S01]  /*5880*/  LDG.E R10, desc[UR14][R14.64+0x3c] ;  /* 0x00003c0e0e0a7981 */ /* 0x000ea2000c1e1900 */
[----:B----4-:R-:W-:-:S03]  /*5890*/  FFMA R34, R32, R34, R37 ;  /* 0x0000002220227223 */ /* 0x010fc60000000025 */
[----:B------:R-:W4:Y:S04]  /*58a0*/  LDG.E R32, desc[UR14][R12.64+0xc] ;  /* 0x00000c0e0c207981 */ /* 0x000f28000c1e1900 */
[----:B------:R-:W4:Y:S01]  /*58b0*/  LDG.E R37, desc[UR14][R14.64+0x8c] ;  /* 0x00008c0e0e257981 */ /* 0x000f22000c1e1900 */
[----:B------:R-:W-:Y:S01]  /*58c0*/  IADD3 R31, PT, PT, R36, 0x30, R3 ;  /* 0x00000030241f7810 */ /* 0x000fe20007ffe003 */
[----:B--2---:R-:W-:Y:S01]  /*58d0*/  FFMA R35, R35, R10, R34 ;  /* 0x0000000a23237223 */ /* 0x004fe20000000022 */
[----:B------:R-:W-:-:S03]  /*58e0*/  IADD3 R10, PT, PT, R33, 0x1b8, RZ ;  /* 0x000001b8210a7810 */ /* 0x000fc60007ffe0ff */
[----:B---3--:R-:W-:Y:S01]  /*58f0*/  FFMA R35, R30, R29, R35 ;  /* 0x0000001d1e237223 */ /* 0x008fe20000000023 */
[----:B------:R-:W-:-:S04]  /*5900*/  IMAD.WIDE R28, R31, 0x4, R16 ;  /* 0x000000041f1c7825 */ /* 0x000fc800078e0210 */
[----:B------:R-:W-:Y:S02]  /*5910*/  IMAD.WIDE.U32 R30, R10, 0x4, R26 ;  /* 0x000000040a1e7825 */ /* 0x000fe400078e001a */
[----:B------:R-:W2:Y:S02]  /*5920*/  LDG.E R10, desc[UR14][R28.64+0x4] ;  /* 0x0000040e1c0a7981 */ /* 0x000ea4000c1e1900 */
[----:B----4-:R-:W-:Y:S02]  /*5930*/  FFMA R32, R32, R37, R35 ;  /* 0x0000002520207223 */ /* 0x010fe40000000023 */
[----:B------:R-:W3:Y:S04]  /*5940*/  LDG.E R34, desc[UR14][R30.64+0x14] ;  /* 0x0000140e1e227981 */ /* 0x000ee8000c1e1900 */
[----:B------:R-:W3:Y:S04]  /*5950*/  LDG.E R35, desc[UR14][R28.64] ;  /* 0x0000000e1c237981 */ /* 0x000ee8000c1e1900 */
[----:B------:R-:W2:Y:S01]  /*5960*/  LDG.E R13, desc[UR14][R30.64+0x3c] ;  /* 0x00003c0e1e0d7981 */ /* 0x000ea2000c1e1900 */
[----:B------:R-:W-:-:S03]  /*5970*/  IADD3 R3, PT, PT, R3, 0x34, RZ ;  /* 0x0000003403037810 */ /* 0x000fc60007ffe0ff */
[----:B------:R-:W4:Y:S04]  /*5980*/  LDG.E R37, desc[UR14][R30.64+0x64] ;  /* 0x0000640e1e257981 */ /* 0x000f28000c1e1900 */
[----:B------:R-:W5:Y:S01]  /*5990*/  LDG.E R30, desc[UR14][R30.64+0x8c] ;  /* 0x00008c0e1e1e7981 */ /* 0x000f62000c1e1900 */
[----:B---3--:R-:W-:Y:S01]  /*59a0*/  FFMA R15, R35, R34, R32 ;  /* 0x00000022230f7223 */ /* 0x008fe20000000020 */
[----:B------:R-:W-:Y:S02]  /*59b0*/  IADD3 R35, PT, PT, R33, 0x1e0, RZ ;  /* 0x000001e021237810 */ /* 0x000fe40007ffe0ff */
[----:B------:R-:W5:Y:S01]  /*59c0*/  LDG.E R34, desc[UR14][R28.64+0xc] ;  /* 0x00000c0e1c227981 */ /* 0x000f62000c1e1900 */
[----:B--2---:R-:W-:Y:S01]  /*59d0*/  FFMA R33, R10, R13, R15 ;  /* 0x0000000d0a217223 */ /* 0x004fe2000000000f */
[----:B------:R-:W-:-:S02]  /*59e0*/  IADD3 R15, PT, PT, R36, R3, RZ ;  /* 0x00000003240f7210 */ /* 0x000fc40007ffe0ff */
[----:B------:R-:W4:Y:S01]  /*59f0*/  LDG.E R10, desc[UR14][R28.64+0x8] ;  /* 0x0000080e1c0a7981 */ /* 0x000f22000c1e1900 */
[----:B------:R-:W-:-:S04]  /*5a00*/  IMAD.WIDE.U32 R12, R35, 0x4, R26 ;  /* 0x00000004230c7825 */ /* 0x000fc800078e001a */
[----:B------:R-:W-:Y:S01]  /*5a10*/  IMAD.WIDE R14, R15, 0x4, R16 ;  /* 0x000000040f0e7825 */ /* 0x000fe200078e0210 */
[----:B------:R-:W2:Y:S04]  /*5a20*/  LDG.E R35, desc[UR14][R12.64+0x14] ;  /* 0x0000140e0c237981 */ /* 0x000ea8000c1e1900 */
[----:B------:R-:W2:Y:S01]  /*5a30*/  LDG.E R32, desc[UR14][R14.64] ;  /* 0x0000000e0e207981 */ /* 0x000ea2000c1e1900 */
[----:B------:R-:W-:Y:S01]  /*5a40*/  ISETP.NE.AND P0, PT, R3, 0xc00, PT ;  /* 0x00000c000300780c */ /* 0x000fe20003f05270 */
[----:B----4-:R-:W-:-:S04]  /*5a50*/  FFMA R33, R10, R37, R33 ;  /* 0x000000250a217223 */ /* 0x010fc80000000021 */
[----:B-----5:R-:W-:-:S04]  /*5a60*/  FFMA R33, R34, R30, R33 ;  /* 0x0000001e22217223 */ /* 0x020fc80000000021 */
[----:B--2---:R-:W-:-:S04]  /*5a70*/  FFMA R10, R32, R35, R33 ;  /* 0x00000023200a7223 */ /* 0x004fc80000000021 */
[----:B------:R-:W-:Y:S05]  /*5a80*/  @P0 BRA `(.L_x_6) ;  /* 0xfffffff000b40947 */ /* 0x000fea000383ffff */
        /* <DEDUP_REMOVED lines=16> */
[----:B----4-:R-:W-:-:S04]  /*5b90*/  FFMA R3, R30, R29, R3 ;  /* 0x0000001d1e037223 */ /* 0x010fc80000000003 */
[----:B-----5:R-:W-:Y:S01]  /*5ba0*/  FFMA R12, R32, R31, R3 ;  /* 0x0000001f200c7223 */ /* 0x020fe20000000003 */
[----:B------:R-:W-:-:S03]  /*5bb0*/  HFMA2 R3, -RZ, RZ, 0, 2.384185791015625e-07 ;  /* 0x00000004ff037431 */ /* 0x000fc600000001ff */
[----:B------:R-:W-:Y:S01]  /*5bc0*/  FFMA R12, R13, R14, R12 ;  /* 0x0000000e0d0c7223 */ /* 0x000fe2000000000c */
[----:B0-----:R-:W-:-:S07]  /*5bd0*/  MOV R14, UR10 ;  /* 0x0000000a000e7c02 */ /* 0x001fce0008000f00 */
.L_x_7:
[----:B------:R-:W2:Y:S04]  /*5be0*/  LDG.E R29, desc[UR14][R34.64+0x4] ;  /* 0x0000040e221d7981 */ /* 0x000ea8000c1e1900 */
[----:B------:R-:W2:Y:S04]  /*5bf0*/  LDG.E R30, desc[UR14][R14.64+0x40] ;  /* 0x0000400e0e1e7981 */ /* 0x000ea8000c1e1900 */
[----:B------:R-:W3:Y:S04]  /*5c00*/  LDG.E R28, desc[UR14][R34.64+0x8] ;  /* 0x0000080e221c7981 */ /* 0x000ee8000c1e1900 */
[----:B------:R-:W3:Y:S01]  /*5c10*/  LDG.E R13, desc[UR14][R14.64+0x68] ;  /* 0x0000680e0e0d7981 */ /* 0x000ee2000c1e1900 */
[----:B------:R-:W-:Y:S01]  /*5c20*/  IADD3 R31, PT, PT, R36, 0x4, R3 ;  /* 0x00000004241f7810 */ /* 0x000fe20007ffe003 */
[----:B------:R-:W-:-:S02]  /*5c30*/  IMAD R33, R3, R11, 0x28 ;  /* 0x0000002803217424 */ /* 0x000fc400078e020b */
[----:B------:R-:W4:Y:S01]  /*5c40*/  LDG.E R37, desc[UR14][R14.64+0x90] ;  /* 0x0000900e0e257981 */ /* 0x000f22000c1e1900 */
[----:B--2---:R-:W-:Y:S01]  /*5c50*/  FFMA R29, R29, R30, R12 ;  /* 0x0000001e1d1d7223 */ /* 0x004fe2000000000c */
[----:B------:R-:W-:Y:S02]  /*5c60*/  IMAD.WIDE R30, R31, 0x4, R16 ;  /* 0x000000041f1e7825 */ /* 0x000fe400078e0210 */
[----:B------:R-:W4:Y:S04]  /*5c70*/  LDG.E R12, desc[UR14][R34.64+0xc] ;  /* 0x00000c0e220c7981 */ /* 0x000f28000c1e1900 */
[----:B------:R-:W2:Y:S01]  /*5c80*/  LDG.E R32, desc[UR14][R30.64] ;  /* 0x0000000e1e207981 */ /* 0x000ea2000c1e1900 */
[----:B---3--:R-:W-:Y:S01]  /*5c90*/  FFMA R13, R28, R13, R29 ;  /* 0x0000000d1c0d7223 */ /* 0x008fe2000000001d */
[----:B------:R-:W-:-:S02]  /*5ca0*/  IMAD.WIDE.U32 R28, R33, 0x4, R26 ;  /* 0x00000004211c7825 */ /* 0x000fc400078e001a */
[----:B------:R-:W3:Y:S04]  /*5cb0*/  LDG.E R15, desc[UR14][R30.64+0x8] ;  /* 0x0000080e1e0f7981 */ /* 0x000ee8000c1e1900 */
[----:B------:R-:W2:Y:S04]  /*5cc0*/  LDG.E R35, desc[UR14][R28.64+0x18] ;  /* 0x0000180e1c237981 */ /* 0x000ea8000c1e1900 */
[----:B------:R-:W3:Y:S04]  /*5cd0*/  LDG.E R14, desc[UR14][R28.64+0x68] ;  /* 0x0000680e1c0e7981 */ /* 0x000ee8000c1e1900 */
[----:B------:R-:W5:Y:S01]  /*5ce0*/  LDG.E R34, desc[UR14][R28.64+0x90] ;  /* 0x0000900e1c227981 */ /* 0x000f62000c1e1900 */
[----:B----4-:R-:W-:-:S03]  /*5cf0*/  FFMA R12, R12, R37, R13 ;  /* 0x000000250c0c7223 */ /* 0x010fc6000000000d */
[----:B------:R-:W4:Y:S01]  /*5d00*/  LDG.E R13, desc[UR14][R30.64+0x4] ;  /* 0x0000040e1e0d7981 */ /* 0x000f22000c1e1900 */
[----:B--2---:R-:W-:-:S03]  /*5d10*/  FFMA R12, R32, R35, R12 ;  /* 0x00000023200c7223 */ /* 0x004fc6000000000c */
[----:B------:R-:W4:Y:S04]  /*5d20*/  LDG.E R32, desc[UR14][R28.64+0x40] ;  /* 0x0000400e1c207981 */ /* 0x000f28000c1e1900 */
[----:B------:R-:W5:Y:S01]  /*5d30*/  LDG.E R35, desc[UR14][R30.64+0xc] ;  /* 0x00000c0e1e237981 */ /* 0x000f62000c1e1900 */
[----:B----4-:R-:W-:Y:S01]  /*5d40*/  FFMA R32, R13, R32, R12 ;  /* 0x000000200d207223 */ /* 0x010fe2000000000c */
[----:B------:R-:W-:-:S03]  /*5d50*/  IADD3 R13, PT, PT, R33, 0x28, RZ ;  /* 0x00000028210d7810 */ /* 0x000fc60007ffe0ff */
[----:B---3--:R-:W-:Y:S01]  /*5d60*/  FFMA R32, R15, R14, R32 ;  /* 0x0000000e0f207223 */ /* 0x008fe20000000020 */
[----:B------:R-:W-:Y:S01]  /*5d70*/  IADD3 R15, PT, PT, R36, 0x8, R3 ;  /* 0x00000008240f7810 */ /* 0x000fe20007ffe003 */
[----:B------:R-:W-:-:S04]  /*5d80*/  IMAD.WIDE.U32 R12, R13, 0x4, R26 ;  /* 0x000000040d0c7825 */ /* 0x000fc800078e001a */
[----:B------:R-:W-:Y:S01]  /*5d90*/  IMAD.WIDE R14, R15, 0x4, R16 ;  /* 0x000000040f0e7825 */ /* 0x000fe200078e0210 */
[----:B------:R-:W2:Y:S04]  /*5da0*/  LDG.E R30, desc[UR14][R12.64+0x18] ;  /* 0x0000180e0c1e7981 */ /* 0x000ea8000c1e1900 */
[----:B------:R-:W2:Y:S01]  /*5db0*/  LDG.E R37, desc[UR14][R14.64] ;  /* 0x0000000e0e257981 */ /* 0x000ea2000c1e1900 */
[----:B-----5:R-:W-:-:S03]  /*5dc0*/  FFMA R32, R35, R34, R32 ;  /* 0x0000002223207223 */ /* 0x020fc60000000020 */
[----:B------:R-:W3:Y:S04]  /*5dd0*/  LDG.E R35, desc[UR14][R14.64+0x4] ;  /* 0x0000040e0e237981 */ /* 0x000ee8000c1e1900 */
[----:B------:R-:W3:Y:S01]  /*5de0*/  LDG.E R34, desc[UR14][R12.64+0x40] ;  /* 0x0000400e0c227981 */ /* 0x000ee2000c1e1900 */
[----:B--2---:R-:W-:-:S03]  /*5df0*/  FFMA R32, R37, R30, R32 ;  /* 0x0000001e25207223 */ /* 0x004fc60000000020 */
[----:B------:R-:W2:Y:S04]  /*5e00*/  LDG.E R37, desc[UR14][R14.64+0x8] ;  /* 0x0000080e0e257981 */ /* 0x000ea8000c1e1900 */
[----:B------:R-:W2:Y:S01]  /*5e10*/  LDG.E R30, desc[UR14][R12.64+0x68] ;  /* 0x0000680e0c1e7981 */ /* 0x000ea2000c1e1900 */
[----:B------:R-:W-:Y:S01]  /*5e20*/  IADD3 R31, PT, PT, R36, 0xc, R3 ;  /* 0x0000000c241f7810 */ /* 0x000fe20007ffe003 */
[----:B---3--:R-:W-:Y:S01]  /*5e30*/  FFMA R32, R35, R34, R32 ;  /* 0x0000002223207223 */ /* 0x008fe20000000020 */
[----:B------:R-:W-:Y:S01]  /*5e40*/  IADD3 R29, PT, PT, R33, 0x50, RZ ;  /* 0x00000050211d7810 */ /* 0x000fe20007ffe0ff */
[----:B------:R-:W3:Y:S04]  /*5e50*/  LDG.E R35, desc[UR14][R14.64+0xc] ;  /* 0x00000c0e0e237981 */ /* 0x000ee8000c1e1900 */
[----:B------:R-:W-:Y:S01]  /*5e60*/  IMAD.WIDE.U32 R28, R29, 0x4, R26 ;  /* 0x000000041d1c7825 */ /* 0x000fe200078e001a */
[----:B------:R-:W3:Y:S04]  /*5e70*/  LDG.E R34, desc[UR14][R12.64+0x90] ;  /* 0x0000900e0c227981 */ /* 0x000ee8000c1e1900 */
[----:B------:R-:W4:Y:S01]  /*5e80*/  LDG.E R14, desc[UR14][R28.64+0x18] ;  /* 0x0000180e1c0e7981 */ /* 0x000f22000c1e1900 */
[----:B--2---:R-:W-:Y:S01]  /*5e90*/  FFMA R32, R37, R30, R32 ;  /* 0x0000001e25207223 */ /* 0x004fe20000000020 */
[----:B------:R-:W-:-:S05]  /*5ea0*/  IMAD.WIDE R30, R31, 0x4, R16 ;  /* 0x000000041f1e7825 */ /* 0x000fca00078e0210 */
[----:B------:R-:W4:Y:S01]  /*5eb0*/  LDG.E R37, desc[UR14][R30.64] ;  /* 0x0000000e1e257981 */ /* 0x000f22000c1e1900 */
[----:B---3--:R-:W-:-:S03]  /*5ec0*/  FFMA R32, R35, R34, R32 ;  /* 0x0000002223207223 */ /* 0x008fc60000000020 */
[----:B------:R-:W2:Y:S04]  /*5ed0*/  LDG.E R35, desc[UR14][R30.64+0x4] ;  /* 0x0000040e1e237981 */ /* 0x000ea8000c1e1900 */
[----:B------:R-:W2:Y:S01]  /*5ee0*/  LDG.E R34, desc[UR14][R28.64+0x40] ;  /* 0x0000400e1c227981 */ /* 0x000ea2000c1e1900 */
[----:B----4-:R-:W-:-:S03]  /*5ef0*/  FFMA R32, R37, R14, R32 ;  /* 0x0000000e25207223 */ /* 0x010fc60000000020 */
[----:B------:R-:W3:Y:S04]  /*5f00*/  LDG.E R37, desc[UR14][R30.64+0x8] ;  /* 0x0000080e1e257981 */ /* 0x000ee8000c1e1900 */
[----:B------:R-:W3:Y:S01]  /*5f10*/  LDG.E R14, desc[UR14][R28.64+0x68] ;  /* 0x0000680e1c0e7981 */ /* 0x000ee2000c1e1900 */
[----:B------:R-:W-:Y:S01]  /*5f20*/  IADD3 R15, PT, PT, R36, 0x10, R3 ;  /* 0x00000010240f7810 */ /* 0x000fe20007ffe003 */
[----:B--2---:R-:W-:Y:S01]  /*5f30*/  FFMA R32, R35, R34, R32 ;  /* 0x0000002223207223 */ /* 0x004fe20000000020 */
[----:B------:R-:W-:Y:S01]  /*5f40*/  IADD3 R13, PT, PT, R33, 0x78, RZ ;  /* 0x00000078210d7810 */ /* 0x000fe20007ffe0ff */
[----:B------:R-:W2:Y:S04]  /*5f50*/  LDG.E R35, desc[UR14][R30.64+0xc] ;  /* 0x00000c0e1e237981 */ /* 0x000ea8000c1e1900 */
[----:B------:R-:W-:Y:S01]  /*5f60*/  IMAD.WIDE.U32 R12, R13, 0x4, R26 ;  /* 0x000000040d0c7825 */ /* 0x000fe200078e001a */
[----:B------:R-:W2:Y:S04]  /*5f70*/  LDG.E R34, desc[UR14][R28.64+0x90] ;  /* 0x0000900e1c227981 */ /* 0x000ea8000c1e1900 */
[----:B------:R-:W4:Y:S01]  /*5f80*/  LDG.E R30, desc[UR14][R12.64+0x18] ;  /* 0x0000180e0c1e7981 */ /* 0x000f22000c1e1900 */
[----:B---3--:R-:W-:Y:S01]  /*5f90*/  FFMA R32, R37, R14, R32 ;  /* 0x0000000e25207223 */ /* 0x008fe20000000020 */
[----:B------:R-:W-:-:S05]  /*5fa0*/  IMAD.WIDE R14, R15, 0x4, R16 ;  /* 0x000000040f0e7825 */ /* 0x000fca00078e0210 */
[----:B------:R-:W4:Y:S01]  /*5fb0*/  LDG.E R37, desc[UR14][R14.64] ;  /* 0x0000000e0e257981 */ /* 0x000f22000c1e1900 */
[----:B--2---:R-:W-:-:S03]  /*5fc0*/  FFMA R32, R35, R34, R32 ;  /* 0x0000002223207223 */ /* 0x004fc60000000020 */
[----:B------:R-:W2:Y:S04]  /*5fd0*/  LDG.E R35, desc[UR14][R14.64+0x4] ;  /* 0x0000040e0e237981 */ /* 0x000ea8000c1e1900 */
[----:B------:R-:W2:Y:S01]  /*5fe0*/  LDG.E R34, desc[UR14][R12.64+0x40] ;  /* 0x0000400e0c227981 */ /* 0x000ea2000c1e1900 */
[----:B----4-:R-:W-:-:S03]  /*5ff0*/  FFMA R32, R37, R30, R32 ;  /* 0x0000001e25207223 */ /* 0x010fc60000000020 */
[----:B------:R-:W3:Y:S04]  /*6000*/  LDG.E R37, desc[UR14][R14.64+0x8] ;  /* 0x0000080e0e257981 */ /* 0x000ee8000c1e1900 */
[----:B------:R-:W3:Y:S01]  /*6010*/  LDG.E R30, desc[UR14][R12.64+0x68] ;  /* 0x0000680e0c1e7981 */ /* 0x000ee2000c1e1900 */
[----:B------:R-:W-:Y:S02]  /*6020*/  IADD3 R31, PT, PT, R36, 0x14, R3 ;  /* 0x00000014241f7810 */ /* 0x000fe40007ffe003 */
[----:B------:R-:W-:Y:S01]  /*6030*/  IADD3 R29, PT, PT, R33, 0xa0, RZ ;  /* 0x000000a0211d7810 */ /* 0x000fe20007ffe0ff */
[----:B--2---:R-:W-:Y:S02]  /*6040*/  FFMA R32, R35, R34, R32 ;  /* 0x0000002223207223 */ /* 0x004fe40000000020 */
[----:B------:R-:W2:Y:S02]  /*6050*/  LDG.E R35, desc[UR14][R14.64+0xc] ;  /* 0x00000c0e0e237981 */ /* 0x000ea4000c1e1900 */
[----:B------:R-:W-:-:S02]  /*6060*/  IMAD.WIDE.U32 R28, R29, 0x4, R26 ;  /* 0x000000041d1c7825 */ /* 0x000fc400078e001a */
        /* <DEDUP_REMOVED lines=110> */
[----:B------:R-:W2:Y:S01]  /*6750*/  LDG.E R35, desc[UR14][R30.64+0xc] ;  /* 0x00000c0e1e237981 */ /* 0x000ea2000c1e1900 */
[----:B------:R-:W-:-:S03]  /*6760*/  IMAD.WIDE R12, R13, 0x4, R16 ;  /* 0x000000040d0c7825 */ /* 0x000fc600078e0210 */
[----:B------:R-:W2:Y:S04]  /*6770*/  LDG.E R34, desc[UR14][R28.64+0x90] ;  /* 0x0000900e1c227981 */ /* 0x000ea8000c1e1900 */
[----:B------:R-:W4:Y:S01]  /*6780*/  LDG.E R31, desc[UR14][R12.64+0x8] ;  /* 0x0000080e0c1f7981 */ /* 0x000f22000c1e1900 */
[----:B---3--:R-:W-:Y:S01]  /*6790*/  FFMA R32, R37, R14, R32 ;  /* 0x0000000e25207223 */ /* 0x008fe20000000020 */
[----:B------:R-:W-:Y:S02]  /*67a0*/  IMAD.WIDE.U32 R14, R15, 0x4, R26 ;  /* 0x000000040f0e7825 */ /* 0x000fe400078e001a */
[----:B------:R-:W3:Y:S04]  /*67b0*/  LDG.E R37, desc[UR14][R12.64] ;  /* 0x0000000e0c257981 */ /* 0x000ee8000c1e1900 */
[----:B------:R-:W3:Y:S01]  /*67c0*/  LDG.E R30, desc[UR14][R14.64+0x18] ;  /* 0x0000180e0e1e7981 */ /* 0x000ee2000c1e1900 */
[----:B--2---:R-:W-:-:S03]  /*67d0*/  FFMA R32, R35, R34, R32 ;  /* 0x0000002223207223 */ /* 0x004fc60000000020 */
[----:B------:R-:W2:Y:S04]  /*67e0*/  LDG.E R34, desc[UR14][R12.64+0x4] ;  /* 0x0000040e0c227981 */ /* 0x000ea8000c1e1900 */
[----:B------:R-:W2:Y:S01]  /*67f0*/  LDG.E R35, desc[UR14][R14.64+0x40] ;  /* 0x0000400e0e237981 */ /* 0x000ea2000c1e1900 */
[----:B---3--:R-:W-:-:S03]  /*6800*/  FFMA R37, R37, R30, R32 ;  /* 0x0000001e25257223 */ /* 0x008fc60000000020 */
[----:B------:R-:W4:Y:S01]  /*6810*/  LDG.E R32, desc[UR14][R14.64+0x68] ;  /* 0x0000680e0e207981 */ /* 0x000f22000c1e1900 */
[----:B------:R-:W-:Y:S02]  /*6820*/  IADD3 R3, PT, PT, R3, 0x34, RZ ;  /* 0x0000003403037810 */ /* 0x000fe40007ffe0ff */
[----:B------:R-:W-:Y:S01]  /*6830*/  IADD3 R29, PT, PT, R33, 0x1e0, RZ ;  /* 0x000001e0211d7810 */ /* 0x000fe20007ffe0ff */
[----:B------:R-:W3:Y:S01]  /*6840*/  LDG.E R30, desc[UR14][R12.64+0xc] ;  /* 0x00000c0e0c1e7981 */ /* 0x000ee2000c1e1900 */
[----:B--2---:R-:W-:Y:S01]  /*6850*/  FFMA R34, R34, R35, R37 ;  /* 0x0000002322227223 */ /* 0x004fe20000000025 */
[----:B------:R-:W-:Y:S02]  /*6860*/  IADD3 R35, PT, PT, R36, R3, RZ ;  /* 0x0000000324237210 */ /* 0x000fe40007ffe0ff */
[----:B------:R-:W-:Y:S01]  /*6870*/  IMAD.WIDE.U32 R28, R29, 0x4, R26 ;  /* 0x000000041d1c7825 */ /* 0x000fe200078e001a */
[----:B------:R-:W3:Y:S03]  /*6880*/  LDG.E R33, desc[UR14][R14.64+0x90] ;  /* 0x0000900e0e217981 */ /* 0x000ee6000c1e1900 */
[----:B----4-:R-:W-:Y:S01]  /*6890*/  FFMA R31, R31, R32, R34 ;  /* 0x000000201f1f7223 */ /* 0x010fe20000000022 */
[----:B------:R-:W-:Y:S01]  /*68a0*/  IMAD.WIDE R34, R35, 0x4, R16 ;  /* 0x0000000423227825 */ /* 0x000fe200078e0210 */
[----:B------:R-:W2:Y:S04]  /*68b0*/  LDG.E R32, desc[UR14][R28.64+0x18] ;  /* 0x0000180e1c207981 */ /* 0x000ea8000c1e1900 */
[----:B------:R-:W2:Y:S01]  /*68c0*/  LDG.E R37, desc[UR14][R34.64] ;  /* 0x0000000e22257981 */ /* 0x000ea2000c1e1900 */
[----:B------:R-:W-:Y:S01]  /*68d0*/  ISETP.NE.AND P0, PT, R3, 0xc00, PT ;  /* 0x00000c000300780c */ /* 0x000fe20003f05270 */
[----:B---3--:R-:W-:Y:S01]  /*68e0*/  FFMA R30, R30, R33, R31 ;  /* 0x000000211e1e7223 */ /* 0x008fe2000000001f */
[----:B------:R-:W-:-:S02]  /*68f0*/  MOV R14, R28 ;  /* 0x0000001c000e7202 */ /* 0x000fc40000000f00 */
[----:B------:R-:W-:Y:S01]  /*6900*/  MOV R15, R29 ;  /* 0x0000001d000f7202 */ /* 0x000fe20000000f00 */
[----:B--2---:R-:W-:-:S08]  /*6910*/  FFMA R12, R37, R32, R30 ;  /* 0x00000020250c7223 */ /* 0x004fd0000000001e */
        /* <DEDUP_REMOVED lines=16> */
[----:B------:R-:W-:Y:S02]  /*6a20*/  MOV R28, UR10 ;  /* 0x0000000a001c7c02 */ /* 0x000fe40008000f00 */
[----:B------:R-:W-:Y:S01]  /*6a30*/  MOV R29, UR11 ;  /* 0x0000000b001d7c02 */ /* 0x000fe20008000f00 */
[----:B----4-:R-:W-:-:S04]  /*6a40*/  FFMA R3, R30, R31, R3 ;  /* 0x0000001f1e037223 */ /* 0x010fc80000000003 */
[----:B-----5:R-:W-:Y:S01]  /*6a50*/  FFMA R14, R32, R33, R3 ;  /* 0x00000021200e7223 */ /* 0x020fe20000000003 */
[----:B------:R-:W-:-:S03]  /*6a60*/  HFMA2 R3, -RZ, RZ, 0, 2.384185791015625e-07 ;  /* 0x00000004ff037431 */ /* 0x000fc600000001ff */
[----:B0-----:R-:W-:-:S07]  /*6a70*/  FFMA R14, R13, R15, R14 ;  /* 0x0000000f0d0e7223 */ /* 0x001fce000000000e */
.L_x_8:
[----:B------:R-:W2:Y:S04]  /*6a80*/  LDG.E R13, desc[UR14][R34.64+0x4] ;  /* 0x0000040e220d7981 */ /* 0x000ea8000c1e1900 */
[----:B------:R-:W2:Y:S04]  /*6a90*/  LDG.E R15, desc[UR14][R28.64+0x44] ;  /* 0x0000440e1c0f7981 */ /* 0x000ea8000c1e1900 */
[----:B------:R-:W3:Y:S04]  /*6aa0*/  LDG.E R30, desc[UR14][R34.64+0x8] ;  /* 0x0000080e221e7981 */ /* 0x000ee8000c1e1900 */
[----:B------:R-:W3:Y:S01]  /*6ab0*/  LDG.E R31, desc[UR14][R28.64+0x6c] ;  /* 0x00006c0e1c1f7981 */ /* 0x000ee2000c1e1900 */
[----:B------:R-:W-:-:S03]  /*6ac0*/  IADD3 R33, PT, PT, R36, 0x4, R3 ;  /* 0x0000000424217810 */ /* 0x000fc60007ffe003 */
[----:B------:R-:W4:Y:S02]  /*6ad0*/  LDG.E R37, desc[UR14][R28.64+0x94] ;  /* 0x0000940e1c257981 */ /* 0x000f24000c1e1900 */
[----:B------:R-:W-:-:S05]  /*6ae0*/  IMAD.WIDE R32, R33, 0x4, R16 ;  /* 0x0000000421207825 */ /* 0x000fca00078e0210 */
[----:B------:R-:W5:Y:S01]  /*6af0*/  LDG.E R29, desc[UR14][R32.64] ;  /* 0x0000000e201d7981 */ /* 0x000f62000c1e1900 */
[----:B--2---:R-:W-:-:S04]  /*6b00*/  FFMA R13, R13, R15, R14 ;  /* 0x0000000f0d0d7223 */ /* 0x004fc8000000000e */
[----:B---3--:R-:W-:Y:S01]  /*6b10*/  FFMA R30, R30, R31, R13 ;  /* 0x0000001f1e1e7223 */ /* 0x008fe2000000000d */
[----:B------:R-:W-:Y:S01]  /*6b20*/  IMAD R13, R3, R11, 0x28 ;  /* 0x00000028030d7424 */ /* 0x000fe200078e020b */
[----:B------:R-:W4:Y:S03]  /*6b30*/  LDG.E R31, desc[UR14][R34.64+0xc] ;  /* 0x00000c0e221f7981 */ /* 0x000f26000c1e1900 */
[----:B------:R-:W-:-:S05]  /*6b40*/  IMAD.WIDE.U32 R14, R13, 0x4, R26 ;  /* 0x000000040d0e7825 */ /* 0x000fca00078e001a */
[----:B------:R-:W5:Y:S04]  /*6b50*/  LDG.E R34, desc[UR14][R14.64+0x1c] ;  /* 0x00001c0e0e227981 */ /* 0x000f68000c1e1900 */
[----:B------:R-:W2:Y:S01]  /*6b60*/  LDG.E R35, desc[UR14][R32.64+0x8] ;  /* 0x0000080e20237981 */ /* 0x000ea2000c1e1900 */
[----:B----4-:R-:W-:-:S03]  /*6b70*/  FFMA R30, R31, R37, R30 ;  /* 0x000000251f1e7223 */ /* 0x010fc6000000001e */
[----:B------:R-:W3:Y:S04]  /*6b80*/  LDG.E R31, desc[UR14][R32.64+0x4] ;  /* 0x0000040e201f7981 */ /* 0x000ee8000c1e1900 */
[----:B------:R-:W3:Y:S01]  /*6b90*/  LDG.E R37, desc[UR14][R14.64+0x44] ;  /* 0x0000440e0e257981 */ /* 0x000ee2000c1e1900 */
[----:B-----5:R-:W-:-:S03]  /*6ba0*/  FFMA R30, R29, R34, R30 ;  /* 0x000000221d1e7223 */ /* 0x020fc6000000001e */
[----:B------:R-:W2:Y:S01]  /*6bb0*/  LDG.E R34, desc[UR14][R14.64+0x6c] ;  /* 0x00006c0e0e227981 */ /* 0x000ea2000c1e1900 */
[----:B------:R-:W-:-:S05]  /*6bc0*/  IADD3 R29, PT, PT, R13, 0x28, RZ ;  /* 0x000000280d1d7810 */ /* 0x000fca0007ffe0ff */
[----:B------:R-:W-:-:S04]  /*6bd0*/  IMAD.WIDE.U32 R28, R29, 0x4, R26 ;  /* 0x000000041d1c7825 */ /* 0x000fc800078e001a */
[----:B---3--:R-:W-:Y:S01]  /*6be0*/  FFMA R30, R31, R37, R30 ;  /* 0x000000251f1e7223 */ /* 0x008fe2000000001e */
[----:B------:R-:W-:Y:S01]  /*6bf0*/  IADD3 R31, PT, PT, R36, 0x8, R3 ;  /* 0x00000008241f7810 */ /* 0x000fe20007ffe003 */
[----:B------:R-:W3:Y:S02]  /*6c00*/  LDG.E R37, desc[UR14][R14.64+0x94] ;  /* 0x0000940e0e257981 */ /* 0x000ee4000c1e1900 */
[----:B--2---:R-:W-:Y:S02]  /*6c10*/  FFMA R34, R35, R34, R30 ;  /* 0x0000002223227223 */ /* 0x004fe4000000001e */
[----:B------:R-:W-:Y:S01]  /*6c20*/  IMAD.WIDE R30, R31, 0x4, R16 ;  /* 0x000000041f1e7825 */ /* 0x000fe200078e0210 */
[----:B------:R-:W3:Y:S04]  /*6c30*/  LDG.E R35, desc[UR14][R32.64+0xc] ;  /* 0x00000c0e20237981 */ /* 0x000ee8000c1e1900 */
[----:B------:R-:W2:Y:S04]  /*6c40*/  LDG.E R15, desc[UR14][R30.64] ;  /* 0x0000000e1e0f7981 */ /* 0x000ea8000c1e1900 */
[----:B------:R-:W2:Y:S04]  /*6c50*/  LDG.E R32, desc[UR14][R28.64+0x1c] ;  /* 0x00001c0e1c207981 */ /* 0x000ea8000c1e1900 */
[----:B------:R-:W4:Y:S01]  /*6c60*/  LDG.E R33, desc[UR14][R30.64+0x8] ;  /* 0x0000080e1e217981 */ /* 0x000f22000c1e1900 */
[----:B---3--:R-:W-:-:S03]  /*6c70*/  FFMA R34, R35, R37, R34 ;  /* 0x0000002523227223 */ /* 0x008fc60000000022 */
[----:B------:R-:W3:Y:S04]  /*6c80*/  LDG.E R35, desc[UR14][R30.64+0x4] ;  /* 0x0000040e1e237981 */ /* 0x000ee8000c1e1900 */
[----:B------:R-:W4:Y:S01]  /*6c90*/  LDG.E R37, desc[UR14][R28.64+0x6c] ;  /* 0x00006c0e1c257981 */ /* 0x000f22000c1e1900 */
[----:B--2---:R-:W-:-:S03]  /*6ca0*/  FFMA R34, R15, R32, R34 ;  /* 0x000000200f227223 */ /* 0x004fc60000000022 */
[----:B------:R-:W3:Y:S01]  /*6cb0*/  LDG.E R32, desc[UR14][R28.64+0x44] ;  /* 0x0000440e1c207981 */ /* 0x000ee2000c1e1900 */
[----:B------:R-:W-:-:S05]  /*6cc0*/  IADD3 R15, PT, PT, R13, 0x50, RZ ;  /* 0x000000500d0f7810 */ /* 0x000fca0007ffe0ff */
[----:B------:R-:W-:-:S04]  /*6cd0*/  IMAD.WIDE.U32 R14, R15, 0x4, R26 ;  /* 0x000000040f0e7825 */ /* 0x000fc800078e001a */
[----:B---3--:R-:W-:Y:S02]  /*6ce0*/  FFMA R34, R35, R32, R34 ;  /* 0x0000002023227223 */ /* 0x008fe40000000022 */
[----:B------:R-:W2:Y:S02]  /*6cf0*/  LDG.E R35, desc[UR14][R30.64+0xc] ;  /* 0x00000c0e1e237981 */ /* 0x000ea4000c1e1900 */
[----:B----4-:R-:W-:Y:S01]  /*6d00*/  FFMA R34, R33, R37, R34 ;  /* 0x0000002521227223 */ /* 0x010fe20000000022 */
[----:B------:R-:W-:Y:S01]  /*6d10*/  IADD3 R33, PT, PT, R36, 0xc, R3 ;  /* 0x0000000c24217810 */ /* 0x000fe20007ffe003 */
[----:B------:R-:W2:Y:S04]  /*6d20*/  LDG.E R37, desc[UR14][R28.64+0x94] ;  /* 0x0000940e1c257981 */ /* 0x000ea8000c1e1900 */
[----:B------:R-:W-:Y:S01]  /*6d30*/  IMAD.WIDE R32, R33, 0x4, R16 ;  /* 0x0000000421207825 */ /* 0x000fe200078e0210 */
[----:B------:R-:W3:Y:S04]  /*6d40*/  LDG.E R30, desc[UR14][R14.64+0x1c] ;  /* 0x00001c0e0e1e7981 */ /* 0x000ee8000c1e1900 */
[----:B------:R-:W3:Y:S04]  /*6d50*/  LDG.E R29, desc[UR14][R32.64] ;  /* 0x0000000e201d7981 */ /* 0x000ee8000c1e1900 */
[----:B------:R-:W4:Y:S01]  /*6d60*/  LDG.E R31, desc[UR14][R32.64+0x8] ;  /* 0x0000080e201f7981 */ /* 0x000f22000c1e1900 */
[----:B--2---:R-:W-:-:S03]  /*6d70*/  FFMA R34, R35, R37, R34 ;  /* 0x0000002523227223 */ /* 0x004fc60000000022 */
[----:B------:R-:W2:Y:S04]  /*6d80*/  LDG.E R35, desc[UR14][R32.64+0x4] ;  /* 0x0000040e20237981 */ /* 0x000ea8000c1e1900 */
[----:B------:R-:W4:Y:S01]  /*6d90*/  LDG.E R37, desc[UR14][R14.64+0x6c] ;  /* 0x00006c0e0e257981 */ /* 0x000f22000c1e1900 */
[----:B---3--:R-:W-:-:S03]  /*6da0*/  FFMA R34, R29, R30, R34 ;  /* 0x0000001e1d227223 */ /* 0x008fc60000000022 */
[----:B------:R-:W2:Y:S01]  /*6db0*/  LDG.E R30, desc[UR14][R14.64+0x44] ;  /* 0x0000440e0e1e7981 */ /* 0x000ea2000c1e1900 */
[----:B------:R-:W-:-:S05]  /*6dc0*/  IADD3 R29, PT, PT, R13, 0x78, RZ ;  /* 0x000000780d1d7810 */ /* 0x000fca0007ffe0ff */
[----:B------:R-:W-:-:S04]  /*6dd0*/  IMAD.WIDE.U32 R28, R29, 0x4, R26 ;  /* 0x000000041d1c7825 */ /* 0x000fc800078e001a */
[----:B--2---:R-:W-:Y:S02]  /*6de0*/  FFMA R34, R35, R30, R34 ;  /* 0x0000001e23227223 */ /* 0x004fe40000000022 */
        /* <DEDUP_REMOVED lines=137> */
[----:B------:R-:W2:Y:S01]  /*7680*/  LDG.E R35, desc[UR14][R30.64+0x8] ;  /* 0x0000080e1e237981 */ /* 0x000ea2000c1e1900 */
[----:B---3--:R-:W-:-:S03]  /*7690*/  FFMA R37, R15, R32, R34 ;  /* 0x000000200f257223 */ /* 0x008fc60000000022 */
[----:B------:R-:W4:Y:S04]  /*76a0*/  LDG.E R34, desc[UR14][R30.64+0x4] ;  /* 0x0000040e1e227981 */ /* 0x000f28000c1e1900 */
[----:B------:R-:W2:Y:S01]  /*76b0*/  LDG.E R32, desc[UR14][R28.64+0x6c] ;  /* 0x00006c0e1c207981 */ /* 0x000ea2000c1e1900 */
[----:B------:R-:W-:-:S03]  /*76c0*/  IADD3 R3, PT, PT, R3, 0x34, RZ ;  /* 0x0000003403037810 */ /* 0x000fc60007ffe0ff */
[----:B------:R0:W3:Y:S01]  /*76d0*/  LDG.E R15, desc[UR14][R28.64+0x94] ;  /* 0x0000940e1c0f7981 */ /* 0x0000e2000c1e1900 */
[----:B----4-:R-:W-:Y:S01]  /*76e0*/  FFMA R14, R34, R33, R37 ;  /* 0x00000021220e7223 */ /* 0x010fe20000000025 */
[----:B------:R-:W-:Y:S02]  /*76f0*/  IADD3 R33, PT, PT, R13, 0x1e0, RZ ;  /* 0x000001e00d217810 */ /* 0x000fe40007ffe0ff */
[----:B------:R-:W3:Y:S01]  /*7700*/  LDG.E R13, desc[UR14][R30.64+0xc] ;  /* 0x00000c0e1e0d7981 */ /* 0x000ee2000c1e1900 */
[----:B--2---:R-:W-:Y:S01]  /*7710*/  FFMA R14, R35, R32, R14 ;  /* 0x00000020230e7223 */ /* 0x004fe2000000000e */
[----:B------:R-:W-:Y:S01]  /*7720*/  IADD3 R35, PT, PT, R36, R3, RZ ;  /* 0x0000000324237210 */ /* 0x000fe20007ffe0ff */
[----:B------:R-:W-:-:S04]  /*7730*/  IMAD.WIDE.U32 R32, R33, 0x4, R26 ;  /* 0x0000000421207825 */ /* 0x000fc800078e001a */
[----:B------:R-:W-:Y:S01]  /*7740*/  IMAD.WIDE R34, R35, 0x4, R16 ;  /* 0x0000000423227825 */ /* 0x000fe200078e0210 */
[----:B------:R-:W2:Y:S04]  /*7750*/  LDG.E R30, desc[UR14][R32.64+0x1c] ;  /* 0x00001c0e201e7981 */ /* 0x000ea8000c1e1900 */
[----:B------:R-:W2:Y:S01]  /*7760*/  LDG.E R37, desc[UR14][R34.64] ;  /* 0x0000000e22257981 */ /* 0x000ea2000c1e1900 */
[----:B------:R-:W-:Y:S02]  /*7770*/  ISETP.NE.AND P0, PT, R3, 0xc00, PT ;  /* 0x00000c000300780c */ /* 0x000fe40003f05270 */
[----:B0-----:R-:W-:Y:S02]  /*7780*/  MOV R28, R32 ;  /* 0x00000020001c7202 */ /* 0x001fe40000000f00 */
[----:B------:R-:W-:Y:S01]  /*7790*/  MOV R29, R33 ;  /* 0x00000021001d7202 */ /* 0x000fe20000000f00 */
[----:B---3--:R-:W-:-:S04]  /*77a0*/  FFMA R14, R13, R15, R14 ;  /* 0x0000000f0d0e7223 */ /* 0x008fc8000000000e */
        /* <DEDUP_REMOVED lines=10> */
[----:B------:R-:W5:Y:S01]  /*7850*/  LDG.E R15, desc[UR14][R20.64+0xc0] ;  /* 0x0000c00e140f7981 */ /* 0x000f62000c1e1900 */
[----:B--2---:R-:W-:-:S03]  /*7860*/  FFMA R3, R3, R28, RZ ;  /* 0x0000001c03037223 */ /* 0x004fc600000000ff */
[----:B------:R-:W2:Y:S04]  /*7870*/  LDG.E R28, desc[UR14][R24.64] ;  /* 0x0000000e181c7981 */ /* 0x000ea8000c1e1900 */
[----:B------:R0:W-:Y:S01]  /*7880*/  STL [R1+0x44], R14 ;  /* 0x0000440e01007387 */ /* 0x0001e20000100800 */
[----:B---3--:R-:W-:-:S04]  /*7890*/  FFMA R3, R30, R13, R3 ;  /* 0x0000000d1e037223 */ /* 0x008fc80000000003 */
[----:B----4-:R-:W-:Y:S01]  /*78a0*/  FFMA R3, R32, R29, R3 ;  /* 0x0000001d20037223 */ /* 0x010fe20000000003 */
[----:B------:R-:W-:Y:S02]  /*78b0*/  MOV R32, UR10 ;  /* 0x0000000a00207c02 */ /* 0x000fe40008000f00 */
[----:B------:R-:W-:Y:S01]  /*78c0*/  MOV R33, UR11 ;  /* 0x0000000b00217c02 */ /* 0x000fe20008000f00 */
[----:B-----5:R-:W-:Y:S01]  /*78d0*/  FFMA R13, R34, R31, R3 ;  /* 0x0000001f220d7223 */ /* 0x020fe20000000003 */
[----:B------:R-:W-:Y:S01]  /*78e0*/  HFMA2 R3, -RZ, RZ, 0, 2.384185791015625e-07 ;  /* 0x00000004ff037431 */ /* 0x000fe200000001ff */
[----:B------:R-:W-:Y:S02]  /*78f0*/  MOV R29, R25 ;  /* 0x00000019001d7202 */ /* 0x000fe40000000f00 */
[----:B--2---:R-:W-:Y:S01]  /*7900*/  FFMA R13, R28, R15, R13 ;  /* 0x0000000f1c0d7223 */ /* 0x004fe2000000000d */
[----:B0-----:R-:W-:-:S07]  /*7910*/  MOV R28, R24 ;  /* 0x00000018001c7202 */ /* 0x001fce0000000f00 */
.L_x_9:
[----:B------:R-:W2:Y:S04]  /*7920*/  LDG.E R30, desc[UR14][R28.64+0x4] ;  /* 0x0000040e1c1e7981 */ /* 0x000ea8000c1e1900 */
[----:B------:R-:W2:Y:S04]  /*7930*/  LDG.E R15, desc[UR14][R32.64+0x48] ;  /* 0x0000480e200f7981 */ /* 0x000ea8000c1e1900 */
[----:B------:R-:W3:Y:S04]  /*7940*/  LDG.E R34, desc[UR14][R28.64+0x8] ;  /* 0x0000080e1c227981 */ /* 0x000ee8000c1e1900 */
[----:B------:R-:W3:Y:S04]  /*7950*/  LDG.E R31, desc[UR14][R32.64+0x70] ;  /* 0x0000700e201f7981 */ /* 0x000ee8000c1e1900 */
[----:B------:R-:W4:Y:S01]  /*7960*/  LDG.E R35, desc[UR14][R32.64+0x98] ;  /* 0x0000980e20237981 */ /* 0x000f22000c1e1900 */
[----:B--2---:R-:W-:Y:S01]  /*7970*/  FFMA R15, R30, R15, R13 ;  /* 0x0000000f1e0f7223 */ /* 0x004fe2000000000d */
[----:B------:R-:W-:-:S03]  /*7980*/  IMAD R13, R3, R11, 0x28 ;  /* 0x00000028030d7424 */ /* 0x000fc600078e020b */
[----:B---3--:R-:W-:Y:S01]  /*7990*/  FFMA R15, R34, R31, R15 ;  /* 0x0000001f220f7223 */ /* 0x008fe2000000000f */
[----:B------:R-:W-:Y:S01]  /*79a0*/  IADD3 R31, PT, PT, R36, 0x4, R3 ;  /* 0x00000004241f7810 */ /* 0x000fe20007ffe003 */
[----:B------:R0:W4:Y:S04]  /*79b0*/  LDG.E R34, desc[UR14][R28.64+0xc] ;  /* 0x00000c0e1c227981 */ /* 0x000128000c1e1900 */
[----:B------:R-:W-:-:S05]  /*79c0*/  IMAD.WIDE R30, R31, 0x4, R16 ;  /* 0x000000041f1e7825 */ /* 0x000fca00078e0210 */
[----:B------:R-:W2:Y:S01]  /*79d0*/  LDG.E R37, desc[UR14][R30.64] ;  /* 0x0000000e1e257981 */ /* 0x000ea2000c1e1900 */
[----:B0-----:R-:W-:-:S05]  /*79e0*/  IMAD.WIDE.U32 R28, R13, 0x4, R26 ;  /* 0x000000040d1c7825 */ /* 0x001fca00078e001a */
[----:B------:R-:W2:Y:S01]  /*79f0*/  LDG.E R32, desc[UR14][R28.64+0x20] ;  /* 0x0000200e1c207981 */ /* 0x000ea2000c1e1900 */
[----:B----4-:R-:W-:-:S03]  /*7a00*/  FFMA R15, R34, R35, R15 ;  /* 0x00000023220f7223 */ /* 0x010fc6000000000f */
[----:B------:R-:W3:Y:S04]  /*7a10*/  LDG.E R34, desc[UR14][R30.64+0x4] ;  /* 0x0000040e1e227981 */ /* 0x000ee8000c1e1900 */
[----:B------:R-:W3:Y:S01]  /*7a20*/  LDG.E R35, desc[UR14][R28.64+0x48] ;  /* 0x0000480e1c237981 */ /* 0x000ee2000c1e1900 */
[----:B--2---:R-:W-:-:S03]  /*7a30*/  FFMA R15, R37, R32, R15 ;  /* 0x00000020250f7223 */ /* 0x004fc6000000000f */
[----:B------:R-:W2:Y:S04]  /*7a40*/  LDG.E R37, desc[UR14][R30.64+0x8] ;  /* 0x0000080e1e257981 */ /* 0x000ea8000c1e1900 */
[----:B------:R-:W2:Y:S01]  /*7a50*/  LDG.E R32, desc[UR14][R28.64+0x70] ;  /* 0x0000700e1c207981 */ /* 0x000ea2000c1e1900 */
[----:B------:R-:W-:-:S03]  /*7a60*/  IADD3 R33, PT, PT, R13, 0x28, RZ ;  /* 0x000000280d217810 */ /* 0x000fc60007ffe0ff */
[----:B------:R-:W4:Y:S01]  /*7a70*/  LDG.E R28, desc[UR14][R28.64+0x98] ;  /* 0x0000980e1c1c7981 */ /* 0x000f22000c1e1900 */
[----:B---3--:R-:W-:Y:S01]  /*7a80*/  FFMA R15, R34, R35, R15 ;  /* 0x00000023220f7223 */ /* 0x008fe2000000000f */
[----:B------:R-:W-:-:S05]  /*7a90*/  IADD3 R35, PT, PT, R36, 0x8, R3 ;  /* 0x0000000824237810 */ /* 0x000fca0007ffe003 */
[----:B------:R-:W-:-:S04]  /*7aa0*/  IMAD.WIDE R34, R35, 0x4, R16 ;  /* 0x0000000423227825 */ /* 0x000fc800078e0210 */
[----:B--2---:R-:W-:Y:S01]  /*7ab0*/  FFMA R15, R37, R32, R15 ;  /* 0x00000020250f7223 */ /* 0x004fe2000000000f */
[----:B------:R-:W-:Y:S01]  /*7ac0*/  IMAD.WIDE.U32 R32, R33, 0x4, R26 ;  /* 0x0000000421207825 */ /* 0x000fe200078e001a */
[----:B------:R-:W4:Y:S04]  /*7ad0*/  LDG.E R37, desc[UR14][R30.64+0xc] ;  /* 0x00000c0e1e257981 */ /* 0x000f28000c1e1900 */
[----:B------:R-:W2:Y:S04]  /*7ae0*/  LDG.E R29, desc[UR14][R32.64+0x70] ;  /* 0x0000700e201d7981 */ /* 0x000ea8000c1e1900 */
[----:B------:R-:W3:Y:S04]  /*7af0*/  LDG.E R30, desc[UR14][R34.64] ;  /* 0x0000000e221e7981 */ /* 0x000ee8000c1e1900 */
[----:B------:R-:W3:Y:S01]  /*7b00*/  LDG.E R31, desc[UR14][R32.64+0x20] ;  /* 0x0000200e201f7981 */ /* 0x000ee2000c1e1900 */
[----:B----4-:R-:W-:-:S03]  /*7b10*/  FFMA R15, R37, R28, R15 ;  /* 0x0000001c250f7223 */ /* 0x010fc6000000000f */
[----:B------:R-:W4:Y:S04]  /*7b20*/  LDG.E R37, desc[UR14][R34.64+0x4] ;  /* 0x0000040e22257981 */ /* 0x000f28000c1e1900 */
[----:B------:R-:W2:Y:S01]  /*7b30*/  LDG.E R28, desc[UR14][R34.64+0x8] ;  /* 0x0000080e221c7981 */ /* 0x000ea2000c1e1900 */
[----:B---3--:R-:W-:-:S03]  /*7b40*/  FFMA R15, R30, R31, R15 ;  /* 0x0000001f1e0f7223 */ /* 0x008fc6000000000f */
[----:B------:R-:W4:Y:S01]  /*7b50*/  LDG.E R30, desc[UR14][R32.64+0x48] ;  /* 0x0000480e201e7981 */ /* 0x000f22000c1e1900 */
[----:B------:R-:W-:-:S03]  /*7b60*/  IADD3 R31, PT, PT, R36, 0xc, R3 ;  /* 0x0000000c241f7810 */ /* 0x000fc60007ffe003 */
[----:B------:R-:W3:Y:S01]  /*7b70*/  LDG.E R32, desc[UR14][R32.64+0x98] ;  /* 0x0000980e20207981 */ /* 0x000ee2000c1e1900 */
[----:B----4-:R-:W-:-:S03]  /*7b80*/  FFMA R15, R37, R30, R15 ;  /* 0x0000001e250f7223 */ /* 0x010fc6000000000f */
[----:B------:R-:W3:Y:S01]  /*7b90*/  LDG.E R37, desc[UR14][R34.64+0xc] ;  /* 0x00000c0e22257981 */ /* 0x000ee2000c1e1900 */
[----:B--2---:R-:W-:Y:S01]  /*7ba0*/  FFMA R15, R28, R29, R15 ;  /* 0x0000001d1c0f7223 */ /* 0x004fe2000000000f */
[----:B------:R-:W-:Y:S01]  /*7bb0*/  IADD3 R29, PT, PT, R13, 0x50, RZ ;  /* 0x000000500d1d7810 */ /* 0x000fe20007ffe0ff */
[----:B------:R-:W-:-:S04]  /*7bc0*/  IMAD.WIDE R30, R31, 0x4, R16 ;  /* 0x000000041f1e7825 */ /* 0x000fc800078e0210 */
[----:B------:R-:W-:Y:S01]  /*7bd0*/  IMAD.WIDE.U32 R28, R29, 0x4, R26 ;  /* 0x000000041d1c7825 */ /* 0x000fe200078e001a */
        /* <DEDUP_REMOVED lines=8> */
[----:B------:R-:W-:-:S03]  /*7c60*/  IADD3 R35, PT, PT, R36, 0x10, R3 ;  /* 0x0000001024237810 */ /* 0x000fc60007ffe003 */
[----:B------:R-:W2:Y:S01]  /*7c70*/  LDG.E R28, desc[UR14][R28.64+0x98] ;  /* 0x0000980e1c1c7981 */ /* 0x000ea2000c1e1900 */
[----:B---3--:R-:W-:-:S03]  /*7c80*/  FFMA R15, R37, R34, R15 ;  /* 0x00000022250f7223 */ /* 0x008fc6000000000f */
[----:B------:R-:W2:Y:S01]  /*7c90*/  LDG.E R37, desc[UR14][R30.64+0xc] ;  /* 0x00000c0e1e257981 */ /* 0x000ea2000c1e1900 */
[----:B----4-:R-:W-:Y:S01]  /*7ca0*/  FFMA R15, R32, R33, R15 ;  /* 0x00000021200f7223 */ /* 0x010fe2000000000f */
[----:B------:R-:W-:Y:S01]  /*7cb0*/  IADD3 R33, PT, PT, R13, 0x78, RZ ;  /* 0x000000780d217810 */ /* 0x000fe20007ffe0ff */
[----:B------:R-:W-:-:S04]  /*7cc0*/  IMAD.WIDE R34, R35, 0x4, R16 ;  /* 0x0000000423227825 */ /* 0x000fc800078e0210 */
[----:B------:R-:W-:Y:S01]  /*7cd0*/  IMAD.WIDE.U32 R32, R33, 0x4, R26 ;  /* 0x0000000421207825 */ /* 0x000fe200078e001a */
        /* <DEDUP_REMOVED lines=8> */
[----:B------:R-:W-:-:S03]  /*7d60*/  IADD3 R31, PT, PT, R36, 0x14, R3 ;  /* 0x00000014241f7810 */ /* 0x000fc60007ffe003 */
[----:B------:R-:W3:Y:S01]  /*7d70*/  LDG.E R32, desc[UR14][R32.64+0x98] ;  /* 0x0000980e20207981 */ /* 0x000ee2000c1e1900 */
[----:B--2---:R-:W-:-:S03]  /*7d80*/  FFMA R15, R37, R30, R15 ;  /* 0x0000001e250f7223 */ /* 0x004fc6000000000f */
[----:B------:R-:W3:Y:S01]  /*7d90*/  LDG.E R37, desc[UR14][R34.64+0xc] ;  /* 0x00000c0e22257981 */ /* 0x000ee2000c1e1900 */
[----:B----4-:R-:W-:Y:S01]  /*7da0*/  FFMA R15, R28, R29, R15 ;  /* 0x0000001d1c0f7223 */ /* 0x010fe2000000000f */
        /* <DEDUP_REMOVED lines=91> */
[----:B------:R-:W-:-:S03]  /*8360*/  IADD3 R31, PT, PT, R13, 0x190, RZ ;  /* 0x000001900d1f7810 */ /* 0x000fc60007ffe0ff */
[----:B------:R-:W3:Y:S01]  /*8370*/  LDG.E R32, desc[UR14][R32.64+0x98] ;  /* 0x0000980e20207981 */ /* 0x000ee2000c1e1900 */
[----:B--2---:R-:W-:-:S03]  /*8380*/  FFMA R15, R37, R30, R15 ;  /* 0x0000001e250f7223 */ /* 0x004fc6000000000f */
[----:B------:R-:W3:Y:S01]  /*8390*/  LDG.E R37, desc[UR14][R34.64+0xc] ;  /* 0x00000c0e22257981 */ /* 0x000ee2000c1e1900 */
[----:B----4-:R-:W-:Y:S01]  /*83a0*/  FFMA R15, R28, R29, R15 ;  /* 0x0000001d1c0f7223 */ /* 0x010fe2000000000f */
[----:B------:R-:W-:Y:S01]  /*83b0*/  IADD3 R29, PT, PT, R36, 0x2c, R3 ;  /* 0x0000002c241d7810 */ /* 0x000fe20007ffe003 */
[----:B------:R-:W-:-:S04]  /*83c0*/  IMAD.WIDE.U32 R30, R31, 0x4, R26 ;  /* 0x000000041f1e7825 */ /* 0x000fc800078e001a */
[----:B------:R-:W-:Y:S01]  /*83d0*/  IMAD.WIDE R28, R29, 0x4, R16 ;  /* 0x000000041d1c7825 */ /* 0x000fe200078e0210 */
[----:B------:R-:W2:Y:S04]  /*83e0*/  LDG.E R33, desc[UR14][R30.64+0x70] ;  /* 0x0000700e1e217981 */ /* 0x000ea8000c1e1900 */
[----:B------:R-:W4:Y:S04]  /*83f0*/  LDG.E R34, desc[UR14][R28.64] ;  /* 0x0000000e1c227981 */ /* 0x000f28000c1e1900 */
[----:B------:R-:W4:Y:S01]  /*8400*/  LDG.E R35, desc[UR14][R30.64+0x20] ;  /* 0x0000200e1e237981 */ /* 0x000f22000c1e1900 */
[----:B---3--:R-:W-:-:S03]  /*8410*/  FFMA R15, R37, R32, R15 ;  /* 0x00000020250f7223 */ /* 0x008fc6000000000f */
[----:B------:R-:W3:Y:S04]  /*8420*/  LDG.E R37, desc[UR14][R28.64+0x4] ;  /* 0x0000040e1c257981 */ /* 0x000ee8000c1e1900 */
[----:B------:R-:W2:Y:S01]  /*8430*/  LDG.E R32, desc[UR14][R28.64+0x8] ;  /* 0x0000080e1c207981 */ /* 0x000ea2000c1e1900 */
[----:B----4-:R-:W-:-:S03]  /*8440*/  FFMA R15, R34, R35, R15 ;  /* 0x00000023220f7223 */ /* 0x010fc6000000000f */
[----:B------:R-:W3:Y:S01]  /*8450*/  LDG.E R34, desc[UR14][R30.64+0x48] ;  /* 0x0000480e1e227981 */ /* 0x000ee2000c1e1900 */
[----:B------:R-:W-:-:S03]  /*8460*/  IADD3 R35, PT, PT, R13, 0x1b8, RZ ;  /* 0x000001b80d237810 */ /* 0x000fc60007ffe0ff */
[----:B------:R-:W4:Y:S01]  /*8470*/  LDG.E R30, desc[UR14][R30.64+0x98] ;  /* 0x0000980e1e1e7981 */ /* 0x000f22000c1e1900 */
[----:B---3--:R-:W-:-:S03]  /*8480*/  FFMA R15, R37, R34, R15 ;  /* 0x00000022250f7223 */ /* 0x008fc6000000000f */
[----:B------:R-:W4:Y:S01]  /*8490*/  LDG.E R37, desc[UR14][R28.64+0xc] ;  /* 0x00000c0e1c257981 */ /* 0x000f22000c1e1900 */
[----:B--2---:R-:W-:Y:S01]  /*84a0*/  FFMA R15, R32, R33, R15 ;  /* 0x00000021200f7223 */ /* 0x004fe2000000000f */
[----:B------:R-:W-:Y:S01]  /*84b0*/  IADD3 R33, PT, PT, R36, 0x30, R3 ;  /* 0x0000003024217810 */ /* 0x000fe20007ffe003 */
[----:B------:R-:W-:-:S04]  /*84c0*/  IMAD.WIDE.U32 R34, R35, 0x4, R26 ;  /* 0x0000000423227825 */ /* 0x000fc800078e001a */
[----:B------:R-:W-:Y:S01]  /*84d0*/  IMAD.WIDE R32, R33, 0x4, R16 ;  /* 0x0000000421207825 */ /* 0x000fe200078e0210 */
[----:B------:R-:W2:Y:S04]  /*84e0*/  LDG.E R29, desc[UR14][R34.64+0x20] ;  /* 0x0000200e221d7981 */ /* 0x000ea8000c1e1900 */
[----:B------:R-:W2:Y:S01]  /*84f0*/  LDG.E R28, desc[UR14][R32.64] ;  /* 0x0000000e201c7981 */ /* 0x000ea2000c1e1900 */
[----:B----4-:R-:W-:-:S03]  /*8500*/  FFMA R15, R37, R30, R15 ;  /* 0x0000001e250f7223 */ /* 0x010fc6000000000f */
[----:B------:R-:W3:Y:S01]  /*8510*/  LDG.E R30, desc[UR14][R32.64+0x8] ;  /* 0x0000080e201e7981 */ /* 0x000ee2000c1e1900 */
[----:B--2---:R-:W-:-:S03]  /*8520*/  FFMA R37, R28, R29, R15 ;  /* 0x0000001d1c257223 */ /* 0x004fc6000000000f */
[----:B------:R-:W2:Y:S04]  /*8530*/  LDG.E R15, desc[UR14][R32.64+0x4] ;  /* 0x0000040e200f7981 */ /* 0x000ea8000c1e1900 */
[----:B------:R-:W2:Y:S04]  /*8540*/  LDG.E R28, desc[UR14][R34.64+0x48] ;  /* 0x0000480e221c7981 */ /* 0x000ea8000c1e1900 */
[----:B------:R-:W3:Y:S01]  /*8550*/  LDG.E R29, desc[UR14][R34.64+0x70] ;  /* 0x0000700e221d7981 */ /* 0x000ee2000c1e1900 */
[----:B------:R-:W-:Y:S02]  /*8560*/  IADD3 R3, PT, PT, R3, 0x34, RZ ;  /* 0x0000003403037810 */ /* 0x000fe40007ffe0ff */
[----:B------:R-:W-:-:S02]  /*8570*/  IADD3 R31, PT, PT, R13, 0x1e0, RZ ;  /* 0x000001e00d1f7810 */ /* 0x000fc40007ffe0ff */
[----:B------:R-:W4:Y:S01]  /*8580*/  LDG.E R13, desc[UR14][R34.64+0x98] ;  /* 0x0000980e220d7981 */ /* 0x000f22000c1e1900 */
[----:B--2---:R-:W-:-:S03]  /*8590*/  FFMA R15, R15, R28, R37 ;  /* 0x0000001c0f0f7223 */ /* 0x004fc60000000025 */
[----:B------:R-:W4:Y:S01]  /*85a0*/  LDG.E R37, desc[UR14][R32.64+0xc] ;  /* 0x00000c0e20257981 */ /* 0x000f22000c1e1900 */
[----:B---3--:R-:W-:Y:S01]  /*85b0*/  FFMA R15, R30, R29, R15 ;  /* 0x0000001d1e0f7223 */ /* 0x008fe2000000000f */
[----:B------:R-:W-:Y:S01]  /*85c0*/  IADD3 R29, PT, PT, R36, R3, RZ ;  /* 0x00000003241d7210 */ /* 0x000fe20007ffe0ff */
[----:B------:R-:W-:-:S04]  /*85d0*/  IMAD.WIDE.U32 R30, R31, 0x4, R26 ;  /* 0x000000041f1e7825 */ /* 0x000fc800078e001a */
[----:B------:R-:W-:Y:S01]  /*85e0*/  IMAD.WIDE R28, R29, 0x4, R16 ;  /* 0x000000041d1c7825 */ /* 0x000fe200078e0210 */
[----:B------:R-:W2:Y:S04]  /*85f0*/  LDG.E R33, desc[UR14][R30.64+0x20] ;  /* 0x0000200e1e217981 */ /* 0x000ea8000c1e1900 */
[----:B------:R-:W2:Y:S01]  /*8600*/  LDG.E R32, desc[UR14][R28.64] ;  /* 0x0000000e1c207981 */ /* 0x000ea2000c1e1900 */
[----:B------:R-:W-:Y:S01]  /*8610*/  ISETP.NE.AND P0, PT, R3, 0xc00, PT ;  /* 0x00000c000300780c */ /* 0x000fe20003f05270 */
[----:B----4-:R-:W-:-:S04]  /*8620*/  FFMA R13, R37, R13, R15 ;  /* 0x0000000d250d7223 */ /* 0x010fc8000000000f */
[----:B--2---:R-:W-:Y:S01]  /*8630*/  FFMA R13, R32, R33, R13 ;  /* 0x00000021200d7223 */ /* 0x004fe2000000000d */
[----:B------:R-:W-:Y:S02]  /*8640*/  MOV R32, R30 ;  /* 0x0000001e00207202 */ /* 0x000fe40000000f00 */
[----:B------:R-:W-:-:S05]  /*8650*/  MOV R33, R31 ;  /* 0x0000001f00217202 */ /* 0x000fca0000000f00 */
[----:B------:R-:W-:Y:S05]  /*8660*/  @P0 BRA `(.L_x_9) ;  /* 0xfffffff000ac0947 */ /* 0x000fea000383ffff */
[----:B------:R-:W2:Y:S04]  /*8670*/  LDG.E R3, desc[UR14][R22.64] ;  /* 0x0000000e16037981 */ /* 0x000ea8000c1e1900 */
[----:B------:R-:W2:Y:S04]  /*8680*/  LDG.E R30, desc[UR14][R18.64+0x24] ;  /* 0x0000240e121e7981 */ /* 0x000ea8000c1e1900 */
[----:B------:R-:W3:Y:S04]  /*8690*/  LDG.E R32, desc[UR14][R22.64+0x4] ;  /* 0x0000040e16207981 */ /* 0x000ee8000c1e1900 */
[----:B------:R-:W3:Y:S04]  /*86a0*/  LDG.E R29, desc[UR14][R18.64+0x4c] ;  /* 0x00004c0e121d7981 */ /* 0x000ee8000c1e1900 */
[----:B------:R-:W4:Y:S04]  /*86b0*/  LDG.E R28, desc[UR14][R22.64+0x8] ;  /* 0x0000080e161c7981 */ /* 0x000f28000c1e1900 */
[----:B------:R-:W4:Y:S04]  /*86c0*/  LDG.E R15, desc[UR14][R18.64+0x74] ;  /* 0x0000740e120f7981 */ /* 0x000f28000c1e1900 */
[----:B------:R0:W5:Y:S04]  /*86d0*/  LDG.E R34, desc[UR14][R22.64+0xc] ;  /* 0x00000c0e16227981 */ /* 0x000168000c1e1900 */
[----:B------:R-:W5:Y:S04]  /*86e0*/  LDG.E R31, desc[UR14][R18.64+0x9c] ;  /* 0x00009c0e121f7981 */ /* 0x000f68000c1e1900 */
[----:B------:R-:W5:Y:S04]  /*86f0*/  LDG.E R20, desc[UR14][R20.64+0xc4] ;  /* 0x0000c40e14147981 */ /* 0x000f68000c1e1900 */
[----:B------:R-:W5:Y:S01]  /*8700*/  LDG.E R33, desc[UR14][R24.64] ;  /* 0x0000000e18217981 */ /* 0x000f62000c1e1900 */
[----:B0-----:R-:W-:-:S02]  /*8710*/  MOV R22, UR10 ;  /* 0x0000000a00167c02 */ /* 0x001fc40008000f00 */
[----:B------:R-:W-:Y:S01]  /*8720*/  MOV R23, UR11 ;  /* 0x0000000b00177c02 */ /* 0x000fe20008000f00 */
[----:B------:R0:W-:Y:S01]  /*8730*/  STL [R1+0x48], R13 ;  /* 0x0000480d01007387 */ /* 0x0001e20000100800 */
[----:B--2---:R-:W-:-:S04]  /*8740*/  FFMA R3, R3, R30, RZ ;  /* 0x0000001e03037223 */ /* 0x004fc800000000ff */
[----:B---3--:R-:W-:Y:S01]  /*8750*/  FFMA R3, R32, R29, R3 ;  /* 0x0000001d20037223 */ /* 0x008fe20000000003 */
[----:B------:R-:W-:-:S03]  /*8760*/  MOV R29, R25 ;  /* 0x00000019001d7202 */ /* 0x000fc60000000f00 */
[----:B----4-:R-:W-:Y:S01]  /*8770*/  FFMA R3, R28, R15, R3 ;  /* 0x0000000f1c037223 */ /* 0x010fe20000000003 */
[----:B------:R-:W-:-:S03]  /*8780*/  MOV R28, R24 ;  /* 0x00000018001c7202 */ /* 0x000fc60000000f00 */
[----:B-----5:R-:W-:-:S04]  /*8790*/  FFMA R3, R34, R31, R3 ;  /* 0x0000001f22037223 */ /* 0x020fc80000000003 */
[----:B------:R-:W-:Y:S01]  /*87a0*/  FFMA R30, R33, R20, R3 ;  /* 0x00000014211e7223 */ /* 0x000fe20000000003 */
[----:B0-----:R-:W-:-:S07]  /*87b0*/  HFMA2 R3, -RZ, RZ, 0, 2.384185791015625e-07 ;  /* 0x00000004ff037431 */ /* 0x001fce00000001ff */
.L_x_10:
[----:B------:R-:W2:Y:S04]  /*87c0*/  LDG.E R31, desc[UR14][R28.64+0x4] ;  /* 0x0000040e1c1f7981 */ /* 0x000ea8000c1e1900 */
[----:B------:R-:W2:Y:S04]  /*87d0*/  LDG.E R34, desc[UR14][R22.64+0x4c] ;  /* 0x00004c0e16227981 */ /* 0x000ea8000c1e1900 */
[----:B------:R-:W3:Y:S04]  /*87e0*/  LDG.E R32, desc[UR14][R28.64+0x8] ;  /* 0x0000080e1c207981 */ /* 0x000ee8000c1e1900 */
[----:B------:R-:W3:Y:S01]  /*87f0*/  LDG.E R25, desc[UR14][R22.64+0x74] ;  /* 0x0000740e16197981 */ /* 0x000ee2000c1e1900 */
[----:B------:R-:W-:Y:S01]  /*8800*/  IADD3 R21, PT, PT, R36, 0x4, R3 ;  /* 0x0000000424157810 */ /* 0x000fe20007ffe003 */
[----:B------:R-:W-:-:S02]  /*8810*/  IMAD R15, R3, R11, 0x28 ;  /* 0x00000028030f7424 */ /* 0x000fc400078e020b */
[----:B------:R-:W4:Y:S02]  /*8820*/  LDG.E R24, desc[UR14][R28.64+0xc] ;  /* 0x00000c0e1c187981 */ /* 0x000f24000c1e1900 */
[----:B------:R-:W-:Y:S02]  /*8830*/  IMAD.WIDE R20, R21, 0x4, R16 ;  /* 0x0000000415147825 */ /* 0x000fe400078e0210 */
[----:B------:R-:W4:Y:S02]  /*8840*/  LDG.E R33, desc[UR14][R22.64+0x9c] ;  /* 0x00009c0e16217981 */ /* 0x000f24000c1e1900 */
[----:B------:R-:W-:-:S04]  /*8850*/  IMAD.WIDE.U32 R18, R15, 0x4, R26 ;  /* 0x000000040f127825 */ /* 0x000fc800078e001a */
[----:B--2---:R-:W-:Y:S01]  /*8860*/  FFMA R31, R31, R34, R30 ;  /* 0x000000221f1f7223 */ /* 0x004fe2000000001e */
        /* <DEDUP_REMOVED lines=26> */
[----:B------:R-:W4:Y:S02]  /*8a10*/  LDG.E R28, desc[UR14][R24.64+0xc] ;  /* 0x00000c0e181c7981 */ /* 0x000f24000c1e1900 */
[----:B------:R-:W-:Y:S02]  /*8a20*/  IMAD.WIDE R20, R21, 0x4, R16 ;  /* 0x0000000415147825 */ /* 0x000fe400078e0210 */
[----:B------:R-:W4:Y:S02]  /*8a30*/  LDG.E R33, desc[UR14][R22.64+0x9c] ;  /* 0x00009c0e16217981 */ /* 0x000f24000c1e1900 */
[----:B------:R-:W-:-:S04]  /*8a40*/  IMAD.WIDE.U32 R18, R19, 0x4, R26 ;  /* 0x0000000413127825 */ /* 0x000fc800078e001a */
[----:B--2---:R-:W-:Y:S02]  /*8a50*/  FFMA R34, R34, R35, R37 ;  /* 0x0000002322227223 */ /* 0x004fe40000000025 */
[----:B------:R-:W2:Y:S02]  /*8a60*/  LDG.E R35, desc[UR14][R18.64+0x24] ;  /* 0x0000240e12237981 */ /* 0x000ea4000c1e1900 */
        /* <DEDUP_REMOVED lines=29> */
[----:B--2---:R-:W-:Y:S01]  /*8c40*/  FFMA R34, R35, R34, R18 ;  /* 0x0000002223227223 */ /* 0x004fe20000000012 */
[----:B------:R-:W-:-:S05]  /*8c50*/  IMAD.WIDE.U32 R18, R19, 0x4, R26 ;  /* 0x0000000413127825 */ /* 0x000fca00078e001a */
[----:B------:R-:W2:Y:S01]  /*8c60*/  LDG.E R35, desc[UR14][R18.64+0x24] ;  /* 0x0000240e12237981 */ /* 0x000ea2000c1e1900 */
[----:B---3--:R-:W-:-:S03]  /*8c70*/  FFMA R30, R29, R30, R34 ;  /* 0x0000001e1d1e7223 */ /* 0x008fc60000000022 */
        /* <DEDUP_REMOVED lines=58> */
[----:B------:R-:W-:Y:S01]  /*9020*/  IMAD.WIDE.U32 R20, R21, 0x4, R26 ;  /* 0x0000000415147825 */ /* 0x000fe200078e001a */
[----:B------:R-:W4:Y:S03]  /*9030*/  LDG.E R33, desc[UR14][R22.64+0x9c] ;  /* 0x00009c0e16217981 */ /* 0x000f26000c1e1900 */
[----:B--2---:R-:W-:Y:S01]  /*9040*/  FFMA R34, R35, R34, R18 ;  /* 0x0000002223227223 */ /* 0x004fe20000000012 */
[----:B------:R-:W-:Y:S01]  /*9050*/  IMAD.WIDE R18, R19, 0x4, R16 ;  /* 0x0000000413127825 */ /* 0x000fe200078e0210 */
[----:B------:R-:W2:Y:S03]  /*9060*/  LDG.E R35, desc[UR14][R20.64+0x24] ;  /* 0x0000240e14237981 */ /* 0x000ea6000c1e1900 */
[----:B---3--:R-:W-:-:S02]  /*9070*/  FFMA R30, R29, R30, R34 ;  /* 0x0000001e1d1e7223 */ /* 0x008fc40000000022 */
        /* <DEDUP_REMOVED lines=9> */
[----:B------:R0:W4:Y:S02]  /*9110*/  LDG.E R28, desc[UR14][R18.64+0xc] ;  /* 0x00000c0e121c7981 */ /* 0x000124000c1e1900 */
        /* <DEDUP_REMOVED lines=12> */
[----:B0-----:R-:W-:Y:S01]  /*91e0*/  IADD3 R19, PT, PT, R36, 0x2c, R3 ;  /* 0x0000002c24137810 */ /* 0x001fe20007ffe003 */
[----:B----4-:R-:W-:Y:S01]  /*91f0*/  FFMA R37, R28, R33, R37 ;  /* 0x000000211c257223 */ /* 0x010fe20000000025 */
[----:B------:R-:W-:Y:S01]  /*9200*/  IADD3 R21, PT, PT, R15, 0x190, RZ ;  /* 0x000001900f157810 */ /* 0x000fe20007ffe0ff */
[----:B------:R-:W4:Y:S02]  /*9210*/  LDG.E R28, desc[UR14][R22.64+0xc] ;  /* 0x00000c0e161c7981 */ /* 0x000f24000c1e1900 */
[----:B------:R-:W-:-:S02]  /*9220*/  IMAD.WIDE R18, R19, 0x4, R16 ;  /* 0x0000000413127825 */ /* 0x000fc400078e0210 */
[----:B------:R-:W4:Y:S02]  /*9230*/  LDG.E R33, desc[UR14][R24.64+0x9c] ;  /* 0x00009c0e18217981 */ /* 0x000f24000c1e1900 */
[----:B------:R-:W-:Y:S02]  /*9240*/  IMAD.WIDE.U32 R20, R21, 0x4, R26 ;  /* 0x0000000415147825 */ /* 0x000fe400078e001a */
[----:B------:R-:W4:Y:S04]  /*9250*/  LDG.E R22, desc[UR14][R18.64+0x4] ;  /* 0x0000040e12167981 */ /* 0x000f28000c1e1900 */
[----:B------:R-:W4:Y:S01]  /*9260*/  LDG.E R23, desc[UR14][R20.64+0x4c] ;  /* 0x00004c0e14177981 */ /* 0x000f22000c1e1900 */
[----:B--2---:R-:W-:-:S03]  /*9270*/  FFMA R34, R34, R35, R37 ;  /* 0x0000002322227223 */ /* 0x004fc60000000025 */
[----:B------:R-:W2:Y:S04]  /*9280*/  LDG.E R35, desc[UR14][R18.64] ;  /* 0x0000000e12237981 */ /* 0x000ea8000c1e1900 */
[----:B------:R-:W2:Y:S01]  /*9290*/  LDG.E R37, desc[UR14][R20.64+0x9c] ;  /* 0x00009c0e14257981 */ /* 0x000ea2000c1e1900 */
[----:B---3--:R-:W-:-:S03]  /*92a0*/  FFMA R34, R29, R30, R34 ;  /* 0x0000001e1d227223 */ /* 0x008fc60000000022 */
[----:B------:R-:W2:Y:S04]  /*92b0*/  LDG.E R30, desc[UR14][R20.64+0x24] ;  /* 0x0000240e141e7981 */ /* 0x000ea8000c1e1900 */
[----:B------:R-:W3:Y:S01]  /*92c0*/  LDG.E R29, desc[UR14][R18.64+0x8] ;  /* 0x0000080e121d7981 */ /* 0x000ee2000c1e1900 */
[----:B-----5:R-:W-:-:S03]  /*92d0*/  FFMA R31, R31, R32, R34 ;  /* 0x000000201f1f7223 */ /* 0x020fc60000000022 */
[----:B------:R-:W3:Y:S04]  /*92e0*/  LDG.E R34, desc[UR14][R20.64+0x74] ;  /* 0x0000740e14227981 */ /* 0x000ee8000c1e1900 */
[----:B------:R0:W5:Y:S01]  /*92f0*/  LDG.E R32, desc[UR14][R18.64+0xc] ;  /* 0x00000c0e12207981 */ /* 0x000162000c1e1900 */
[----:B----4-:R-:W-:Y:S01]  /*9300*/  FFMA R28, R28, R33, R31 ;  /* 0x000000211c1c7223 */ /* 0x010fe2000000001f */
[----:B------:R-:W-:Y:S02]  /*9310*/  IADD3 R25, PT, PT, R36, 0x30, R3 ;  /* 0x0000003024197810 */ /* 0x000fe40007ffe003 */
[----:B------:R-:W-:Y:S02]  /*9320*/  IADD3 R31, PT, PT, R15, 0x1b8, RZ ;  /* 0x000001b80f1f7810 */ /* 0x000fe40007ffe0ff */
[----:B------:R-:W-:-:S02]  /*9330*/  IADD3 R3, PT, PT, R3, 0x34, RZ ;  /* 0x0000003403037810 */ /* 0x000fc40007ffe0ff */
[----:B0-----:R-:W-:-:S05]  /*9340*/  IADD3 R19, PT, PT, R15, 0x1e0, RZ ;  /* 0x000001e00f137810 */ /* 0x001fca0007ffe0ff */
[----:B------:R-:W-:-:S04]  /*9350*/  IMAD.WIDE.U32 R18, R19, 0x4, R26 ;  /* 0x0000000413127825 */ /* 0x000fc800078e001a */
[----:B--2---:R-:W-:-:S04]  /*9360*/  FFMA R35, R35, R30, R28 ;  /* 0x0000001e23237223 */ /* 0x004fc8000000001c */
[----:B------:R-:W-:Y:S01]  /*9370*/  FFMA R28, R22, R23, R35 ;  /* 0x00000017161c7223 */ /* 0x000fe20000000023 */
[----:B------:R-:W-:-:S04]  /*9380*/  IMAD.WIDE R22, R25, 0x4, R16 ;  /* 0x0000000419167825 */ /* 0x000fc800078e0210 */
[----:B------:R-:W-:Y:S01]  /*9390*/  IMAD.WIDE.U32 R24, R31, 0x4, R26 ;  /* 0x000000041f187825 */ /* 0x000fe200078e001a */
[----:B------:R-:W2:Y:S03]  /*93a0*/  LDG.E R30, desc[UR14][R22.64] ;  /* 0x0000000e161e7981 */ /* 0x000ea6000c1e1900 */
[----:B---3--:R-:W-:Y:S01]  /*93b0*/  FFMA R29, R29, R34, R28 ;  /* 0x000000221d1d7223 */ /* 0x008fe2000000001c */
[----:B------:R-:W2:Y:S03]  /*93c0*/  LDG.E R31, desc[UR14][R24.64+0x24] ;  /* 0x0000240e181f7981 */ /* 0x000ea6000c1e1900 */
[----:B-----5:R-:W-:Y:S01]  /*93d0*/  FFMA R21, R32, R37, R29 ;  /* 0x0000002520157223 */ /* 0x020fe2000000001d */
[----:B------:R-:W-:Y:S01]  /*93e0*/  IADD3 R29, PT, PT, R36, R3, RZ ;  /* 0x00000003241d7210 */ /* 0x000fe20007ffe0ff */
[----:B------:R-:W3:Y:S04]  /*93f0*/  LDG.E R20, desc[UR14][R22.64+0x4] ;  /* 0x0000040e16147981 */ /* 0x000ee8000c1e1900 */
[----:B------:R-:W3:Y:S01]  /*9400*/  LDG.E R33, desc[UR14][R24.64+0x4c] ;  /* 0x00004c0e18217981 */ /* 0x000ee2000c1e1900 */
[----:B------:R-:W-:-:S03]  /*9410*/  IMAD.WIDE R28, R29, 0x4, R16 ;  /* 0x000000041d1c7825 */ /* 0x000fc600078e0210 */
[----:B------:R-:W4:Y:S04]  /*9420*/  LDG.E R15, desc[UR14][R22.64+0x8] ;  /* 0x0000080e160f7981 */ /* 0x000f28000c1e1900 */
[----:B------:R-:W4:Y:S04]  /*9430*/  LDG.E R37, desc[UR14][R24.64+0x74] ;  /* 0x0000740e18257981 */ /* 0x000f28000c1e1900 */
[----:B------:R0:W5:Y:S04]  /*9440*/  LDG.E R34, desc[UR14][R22.64+0xc] ;  /* 0x00000c0e16227981 */ /* 0x000168000c1e1900 */
[----:B------:R-:W5:Y:S04]  /*9450*/  LDG.E R32, desc[UR14][R18.64+0x24] ;  /* 0x0000240e12207981 */ /* 0x000f68000c1e1900 */
[----:B------:R-:W5:Y:S04]  /*9460*/  LDG.E R25, desc[UR14][R24.64+0x9c] ;  /* 0x00009c0e18197981 */ /* 0x000f68000c1e1900 */
[----:B------:R-:W5:Y:S01]  /*9470*/  LDG.E R35, desc[UR14][R28.64] ;  /* 0x0000000e1c237981 */ /* 0x000f62000c1e1900 */
[----:B------:R-:W-:-:S02]  /*9480*/  ISETP.NE.AND P0, PT, R3, 0xc00, PT ;  /* 0x00000c000300780c */ /* 0x000fc40003f05270 */
[----:B0-----:R-:W-:Y:S02]  /*9490*/  MOV R22, R18 ;  /* 0x0000001200167202 */ /* 0x001fe40000000f00 */
[----:B------:R-:W-:Y:S01]  /*94a0*/  MOV R23, R19 ;  /* 0x0000001300177202 */ /* 0x000fe20000000f00 */
[----:B--2---:R-:W-:-:S04]  /*94b0*/  FFMA R21, R30, R31, R21 ;  /* 0x0000001f1e157223 */ /* 0x004fc80000000015 */
[----:B---3--:R-:W-:-:S04]  /*94c0*/  FFMA R20, R20, R33, R21 ;  /* 0x0000002114147223 */ /* 0x008fc80000000015 */
[----:B----4-:R-:W-:-:S04]  /*94d0*/  FFMA R15, R15, R37, R20 ;  /* 0x000000250f0f7223 */ /* 0x010fc80000000014 */
[----:B-----5:R-:W-:-:S04]  /*94e0*/  FFMA R34, R34, R25, R15 ;  /* 0x0000001922227223 */ /* 0x020fc8000000000f */
[----:B------:R-:W-:Y:S01]  /*94f0*/  FFMA R30, R35, R32, R34 ;  /* 0x00000020231e7223 */ /* 0x000fe20000000022 */
[----:B------:R-:W-:Y:S06]  /*9500*/  @P0 BRA `(.L_x_10) ;  /* 0xfffffff000ac0947 */ /* 0x000fec000383ffff */
[----:B------:R-:W-:Y:S04]  /*9510*/  STL [R1+0x4c], R30 ;  /* 0x00004c1e01007387 */ /* 0x000fe80000100800 */
[----:B------:R-:W2:Y:S01]  /*9520*/  LDL R3, [R9] ;  /* 0x0000000009037983 */ /* 0x000ea20000100800 */
[----:B------:R-:W-:Y:S01]  /*9530*/  UISETP.NE.AND UP0, UPT, UR4, UR5, UPT ;  /* 0x000000050400728c */ /* 0x000fe2000bf05270 */
[--C-:B--2---:R-:W-:Y:S01]  /*9540*/  FADD R11, R2, -R3.reuse ;  /* 0x80000003020b7221 */ /* 0x104fe20000000000 */
[--C-:B------:R-:W-:Y:S01]  /*9550*/  FADD R12, R12, -R3.reuse ;  /* 0x800000030c0c7221 */ /* 0x100fe20000000000 */
[--C-:B------:R-:W-:Y:S01]  /*9560*/  FADD R17, R14, -R3.reuse ;  /* 0x800000030e117221 */ /* 0x100fe20000000000 */
[--C-:B------:R-:W-:Y:S01]  /*9570*/  FADD R2, R0, -R3.reuse ;  /* 0x8000000300027221 */ /* 0x100fe20000000000 */
[--C-:B------:R-:W-:Y:S01]  /*9580*/  FADD R15, R4, -R3.reuse ;  /* 0x80000003040f7221 */ /* 0x100fe20000000000 */
[----:B------:R-:W-:Y:S01]  /*9590*/  FSETP.GT.AND P4, PT, R11, -1, PT ;  /* 0xbf8000000b00780b */ /* 0x000fe20003f84000 */
[--C-:B------:R-:W-:Y:S01]  /*95a0*/  FADD R6, R6, -R3.reuse ;  /* 0x8000000306067221 */ /* 0x100fe20000000000 */
[----:B------:R-:W-:Y:S01]  /*95b0*/  FSETP.GT.AND P6, PT, R12, -1, PT ;  /* 0xbf8000000c00780b */ /* 0x000fe20003fc4000 */
[--C-:B------:R-:W-:Y:S01]  /*95c0*/  FADD R8, R8, -R3.reuse ;  /* 0x8000000308087221 */ /* 0x100fe20000000000 */
[----:B------:R-:W-:Y:S01]  /*95d0*/  FSETP.GT.AND P5, PT, R17, -1, PT ;  /* 0xbf8000001100780b */ /* 0x000fe20003fa4000 */
[--C-:B------:R-:W-:Y:S01]  /*95e0*/  FADD R10, R10, -R3.reuse ;  /* 0x800000030a0a7221 */ /* 0x100fe20000000000 */
[----:B------:R-:W-:Y:S01]  /*95f0*/  FSET.BF.GT.AND R0, R2, -1, PT ;  /* 0xbf8000000200780a */ /* 0x000fe20003804000 */
[--C-:B------:R-:W-:Y:S01]  /*9600*/  FADD R13, R13, -R3.reuse ;  /* 0x800000030d0d7221 */ /* 0x100fe20000000000 */
[----:B------:R-:W-:Y:S01]  /*9610*/  FSETP.GT.AND P3, PT, R15, -1, PT ;  /* 0xbf8000000f00780b */ /* 0x000fe20003f64000 */
[----:B------:R-:W-:Y:S01]  /*9620*/  FADD R3, R30, -R3 ;  /* 0x800000031e037221 */ /* 0x000fe20000000000 */
[----:B------:R-:W-:Y:S01]  /*9630*/  FSETP.GT.AND P2, PT, R6, -1, PT ;  /* 0xbf8000000600780b */ /* 0x000fe20003f44000 */
[----:B------:R0:W-:Y:S01]  /*9640*/  STL [R1], R0 ;  /* 0x0000000001007387 */ /* 0x0001e20000100800 */
[----:B------:R-:W-:-:S02]  /*9650*/  FSETP.GT.AND P0, PT, R10, -1, PT ;  /* 0xbf8000000a00780b */ /* 0x000fc40003f04000 */
[----:B------:R-:W-:Y:S01]  /*9660*/  @P4 MOV R4, 0x3f800000 ;  /* 0x3f80000000044802 */ /* 0x000fe20000000f00 */
[----:B------:R-:W-:Y:S01]  /*9670*/  @!P4 STL [R1+0x4], RZ ;  /* 0x000004ff0100c387 */ /* 0x000fe20000100800 */
[----:B------:R-:W-:Y:S02]  /*9680*/  @P6 MOV R20, 0x3f800000 ;  /* 0x3f80000000146802 */ /* 0x000fe40000000f00 */
[----:B------:R-:W-:Y:S01]  /*9690*/  FSETP.GT.AND P1, PT, R8, -1, PT ;  /* 0xbf8000000800780b */ /* 0x000fe20003f24000 */
[----:B------:R1:W-:Y:S01]  /*96a0*/  @P4 STL [R1+0x4], R4 ;  /* 0x0000040401004387 */ /* 0x0003e20000100800 */
[----:B0-----:R-:W-:-:S03]  /*96b0*/  P2R R0, PR, RZ, 0x40 ;  /* 0x00000040ff007803 */ /* 0x001fc60000000000 */
[----:B------:R-:W-:Y:S01]  /*96c0*/  @!P6 STL [R1+0x18], RZ ;  /* 0x000018ff0100e387 */ /* 0x000fe20000100800 */
[----:B------:R-:W-:Y:S02]  /*96d0*/  P2R R0, PR, RZ, 0x20 ;  /* 0x00000020ff007803 */ /* 0x000fe40000000000 */
[----:B------:R-:W-:Y:S01]  /*96e0*/  @P3 MOV R14, 0x3f800000 ;  /* 0x3f800000000e3802 */ /* 0x000fe20000000f00 */
[----:B------:R-:W-:Y:S01]  /*96f0*/  @!P5 STL [R1+0x1c], RZ ;  /* 0x00001cff0100d387 */ /* 0x000fe20000100800 */
[----:B------:R-:W-:Y:S02]  /*9700*/  @P2 MOV R16, 0x3f800000 ;  /* 0x3f80000000102802 */ /* 0x000fe40000000f00 */
[----:B-1----:R-:W-:Y:S01]  /*9710*/  @P5 MOV R4, 0x3f800000 ;  /* 0x3f80000000045802 */ /* 0x002fe20000000f00 */
[----:B------:R-:W-:Y:S01]  /*9720*/  @P6 STL [R1+0x18], R20 ;  /* 0x0000181401006387 */ /* 0x000fe20000100800 */
[----:B------:R-:W-:Y:S02]  /*9730*/  FSETP.GT.AND P6, PT, R3, -1, PT ;  /* 0xbf8000000300780b */ /* 0x000fe40003fc4000 */
[----:B------:R-:W-:Y:S01]  /*9740*/  @P0 MOV R18, 0x3f800000 ;  /* 0x3f80000000120802 */ /* 0x000fe20000000f00 */
[----:B------:R-:W-:Y:S01]  /*9750*/  @P5 STL [R1+0x1c], R4 ;  /* 0x00001c0401005387 */ /* 0x000fe20000100800 */
[----:B------:R-:W-:-:S02]  /*9760*/  FSETP.GT.AND P5, PT, R13, -1, PT ;  /* 0xbf8000000d00780b */ /* 0x000fc40003fa4000 */
[----:B------:R-:W-:Y:S01]  /*9770*/  @P1 MOV R0, 0x3f800000 ;  /* 0x3f80000000001802 */ /* 0x000fe20000000f00 */
[----:B------:R-:W-:Y:S04]  /*9780*/  @!P3 STL [R1+0x8], RZ ;  /* 0x000008ff0100b387 */ /* 0x000fe80000100800 */
[----:B------:R-:W-:Y:S04]  /*9790*/  @!P2 STL [R1+0xc], RZ ;  /* 0x00000cff0100a387 */ /* 0x000fe80000100800 */
[----:B------:R0:W-:Y:S04]  /*97a0*/  @P3 STL [R1+0x8], R14 ;  /* 0x0000080e01003387 */ /* 0x0001e80000100800 */
[----:B------:R1:W-:Y:S04]  /*97b0*/  @P2 STL [R1+0xc], R16 ;  /* 0x00000c1001002387 */ /* 0x0003e80000100800 */
[----:B------:R-:W-:Y:S01]  /*97c0*/  @!P0 STL [R1+0x14], RZ ;  /* 0x000014ff01008387 */ /* 0x000fe20000100800 */
[----:B0-----:R-:W-:-:S03]  /*97d0*/  @P5 MOV R14, 0x3f800000 ;  /* 0x3f800000000e5802 */ /* 0x001fc60000000f00 */
[----:B------:R-:W-:Y:S01]  /*97e0*/  @!P5 STL [R1+0x20], RZ ;  /* 0x000020ff0100d387 */ /* 0x000fe20000100800 */
[----:B-1----:R-:W-:-:S03]  /*97f0*/  @P6 MOV R16, 0x3f800000 ;  /* 0x3f80000000106802 */ /* 0x002fc60000000f00 */
[----:B------:R-:W-:Y:S04]  /*9800*/  @!P6 STL [R1+0x24], RZ ;  /* 0x000024ff0100e387 */ /* 0x000fe80000100800 */
[----:B------:R-:W-:Y:S04]  /*9810*/  @P0 STL [R1+0x14], R18 ;  /* 0x0000141201000387 */ /* 0x000fe80000100800 */
[----:B------:R-:W-:Y:S04]  /*9820*/  @P5 STL [R1+0x20], R14 ;  /* 0x0000200e01005387 */ /* 0x000fe80000100800 */
[----:B------:R-:W-:Y:S04]  /*9830*/  @P6 STL [R1+0x24], R16 ;  /* 0x0000241001006387 */ /* 0x000fe80000100800 */
[----:B------:R-:W-:Y:S04]  /*9840*/  @!P1 STL [R1+0x10], RZ ;  /* 0x000010ff01009387 */ /* 0x000fe80000100800 */
[----:B------:R0:W-:Y:S02]  /*9850*/  @P1 STL [R1+0x10], R0 ;  /* 0x0000100001001387 */ /* 0x0001e40000100800 */
[----:B0-----:R-:W-:Y:S01]  /*9860*/  HFMA2 R0, -RZ, RZ, 0, 0 ;  /* 0x00000000ff007431 */ /* 0x001fe200000001ff */
[----:B------:R-:W-:Y:S06]  /*9870*/  BRA.U UP0, `(.L_x_11) ;  /* 0x0000000100c47547 */ /* 0x000fec000b800000 */
[----:B------:R-:W-:Y:S01]  /*9880*/  FADD R0, R11, 1 ;  /* 0x3f8000000b007421 */ /* 0x000fe20000000000 */
[----:B------:R-:W-:Y:S01]  /*9890*/  FADD R4, R15, 1 ;  /* 0x3f8000000f047421 */ /* 0x000fe20000000000 */
[----:B------:R-:W-:Y:S01]  /*98a0*/  @!P4 STL [R1+0x54], RZ ;  /* 0x000054ff0100c387 */ /* 0x000fe20000100800 */
[----:B------:R-:W-:Y:S01]  /*98b0*/  FADD R6, R6, 1 ;  /* 0x3f80000006067421 */ /* 0x000fe20000000000 */
[----:B------:R-:W-:Y:S01]  /*98c0*/  FADD R8, R8, 1 ;  /* 0x3f80000008087421 */ /* 0x000fe20000000000 */
[----:B------:R-:W-:Y:S01]  /*98d0*/  FADD R10, R10, 1 ;  /* 0x3f8000000a0a7421 */ /* 0x000fe20000000000 */
[----:B------:R-:W-:Y:S01]  /*98e0*/  @!P3 STL [R1+0x58], RZ ;  /* 0x000058ff0100b387 */ /* 0x000fe20000100800 */
[----:B------:R-:W-:-:S03]  /*98f0*/  FADD R14, R12, 1 ;  /* 0x3f8000000c0e7421 */ /* 0x000fc60000000000 */
[----:B------:R0:W-:Y:S01]  /*9900*/  @P4 STL [R1+0x54], R0 ;  /* 0x0000540001004387 */ /* 0x0001e20000100800 */
[----:B------:R-:W-:-:S03]  /*9910*/  FSETP.GT.AND P4, PT, R17, -1, PT ;  /* 0xbf8000001100780b */ /* 0x000fc60003f84000 */
[----:B------:R1:W-:Y:S01]  /*9920*/  @P3 STL [R1+0x58], R4 ;  /* 0x0000580401003387 */ /* 0x0003e20000100800 */
[----:B------:R-:W-:-:S03]  /*9930*/  FSETP.GT.AND P3, PT, R12, -1, PT ;  /* 0xbf8000000c00780b */ /* 0x000fc60003f64000 */
[----:B------:R-:W-:Y:S01]  /*9940*/  @!P2 STL [R1+0x5c], RZ ;  /* 0x00005cff0100a387 */ /* 0x000fe20000100800 */
[----:B0-----:R-:W-:Y:S01]  /*9950*/  FADD R0, R2, 1 ;  /* 0x3f80000002007421 */ /* 0x001fe20000000000 */
[----:B------:R-:W-:Y:S02]  /*9960*/  LEA R2, R7, UR13, 0x2 ;  /* 0x0000000d07027c11 */ /* 0x000fe4000f8e10ff */
[----:B------:R-:W-:Y:S01]  /*9970*/  @!P1 STL [R1+0x60], RZ ;  /* 0x000060ff01009387 */ /* 0x000fe20000100800 */
[----:B-1----:R-:W-:Y:S01]  /*9980*/  FADD R4, R17, 1 ;  /* 0x3f80000011047421 */ /* 0x002fe20000000000 */
[----:B------:R-:W-:Y:S02]  /*9990*/  FMNMX R0, RZ, R0, !PT ;  /* 0x00000000ff007209 */ /* 0x000fe40007800000 */
[----:B------:R0:W-:Y:S04]  /*99a0*/  @P2 STL [R1+0x5c], R6 ;  /* 0x00005c0601002387 */ /* 0x0001e80000100800 */
[----:B------:R1:W-:Y:S04]  /*99b0*/  @P1 STL [R1+0x60], R8 ;  /* 0x0000600801001387 */ /* 0x0003e80000100800 */
[----:B------:R-:W-:Y:S01]  /*99c0*/  @!P0 STL [R1+0x64], RZ ;  /* 0x000064ff01008387 */ /* 0x000fe20000100800 */
[----:B0-----:R-:W-:-:S03]  /*99d0*/  FADD R6, R13, 1 ;  /* 0x3f8000000d067421 */ /* 0x001fc60000000000 */
[----:B------:R-:W-:Y:S01]  /*99e0*/  @!P3 STL [R1+0x68], RZ ;  /* 0x000068ff0100b387 */ /* 0x000fe20000100800 */
[----:B-1----:R-:W-:-:S03]  /*99f0*/  FADD R8, R3, 1 ;  /* 0x3f80000003087421 */ /* 0x002fc60000000000 */
[----:B------:R-:W-:Y:S04]  /*9a00*/  @!P4 STL [R1+0x6c], RZ ;  /* 0x00006cff0100c387 */ /* 0x000fe80000100800 */
[----:B------:R-:W-:Y:S04]  /*9a10*/  @!P5 STL [R1+0x70], RZ ;  /* 0x000070ff0100d387 */ /* 0x000fe80000100800 */
[----:B------:R-:W-:Y:S04]  /*9a20*/  @!P6 STL [R1+0x74], RZ ;  /* 0x000074ff0100e387 */ /* 0x000fe80000100800 */
[----:B------:R0:W-:Y:S04]  /*9a30*/  @P0 STL [R1+0x64], R10 ;  /* 0x0000640a01000387 */ /* 0x0001e80000100800 */
[----:B------:R1:W-:Y:S04]  /*9a40*/  @P3 STL [R1+0x68], R14 ;  /* 0x0000680e01003387 */ /* 0x0003e80000100800 */
[----:B------:R-:W-:Y:S04]  /*9a50*/  @P4 STL [R1+0x6c], R4 ;  /* 0x00006c0401004387 */ /* 0x000fe80000100800 */
[----:B------:R-:W-:Y:S04]  /*9a60*/  @P5 STL [R1+0x70], R6 ;  /* 0x0000700601005387 */ /* 0x000fe80000100800 */
[----:B------:R-:W-:Y:S04]  /*9a70*/  @P6 STL [R1+0x74], R8 ;  /* 0x0000740801006387 */ /* 0x000fe80000100800 */
[----:B------:R2:W-:Y:S04]  /*9a80*/  STL [R1+0x50], R0 ;  /* 0x0000500001007387 */ /* 0x0005e80000100800 */
[----:B------:R3:W-:Y:S04]  /*9a90*/  STL [R2], RZ ;  /* 0x000000ff02007387 */ /* 0x0007e80000100800 */
[----:B0-----:R-:W4:Y:S04]  /*9aa0*/  LDL.64 R10, [R1+0x50] ;  /* 0x00005000010a7983 */ /* 0x001f280000100a00 */
[----:B------:R-:W5:Y:S04]  /*9ab0*/  LDL.64 R12, [R1+0x58] ;  /* 0x00005800010c7983 */ /* 0x000f680000100a00 */
[----:B-1----:R-:W2:Y:S04]  /*9ac0*/  LDL.64 R14, [R1+0x60] ;  /* 0x00006000010e7983 */ /* 0x002ea80000100a00 */
[----:B------:R-:W3:Y:S04]  /*9ad0*/  LDL.64 R16, [R1+0x68] ;  /* 0x0000680001107983 */ /* 0x000ee80000100a00 */
[----:B------:R-:W3:Y:S01]  /*9ae0*/  LDL.64 R18, [R1+0x70] ;  /* 0x0000700001127983 */ /* 0x000ee20000100a00 */
[----:B----4-:R-:W-:-:S04]  /*9af0*/  FADD R10, RZ, R10 ;  /* 0x0000000aff0a7221 */ /* 0x010fc80000000000 */
[----:B------:R-:W-:-:S04]  /*9b00*/  FADD R11, R11, R10 ;  /* 0x0000000a0b0b7221 */ /* 0x000fc80000000000 */
[----:B-----5:R-:W-:-:S04]  /*9b10*/  FADD R12, R11, R12 ;  /* 0x0000000c0b0c7221 */ /* 0x020fc80000000000 */
[----:B------:R-:W-:-:S04]  /*9b20*/  FADD R13, R13, R12 ;  /* 0x0000000c0d0d7221 */ /* 0x000fc80000000000 */
[----:B--2---:R-:W-:-:S04]  /*9b30*/  FADD R14, R13, R14 ;  /* 0x0000000e0d0e7221 */ /* 0x004fc80000000000 */
[----:B------:R-:W-:-:S04]  /*9b40*/  FADD R15, R15, R14 ;  /* 0x0000000e0f0f7221 */ /* 0x000fc80000000000 */
[----:B---3--:R-:W-:-:S04]  /*9b50*/  FADD R16, R15, R16 ;  /* 0x000000100f107221 */ /* 0x008fc80000000000 */
[----:B------:R-:W-:-:S04]  /*9b60*/  FADD R17, R17, R16 ;  /* 0x0000001011117221 */ /* 0x000fc80000000000 */
[----:B------:R-:W-:-:S04]  /*9b70*/  FADD R18, R17, R18 ;  /* 0x0000001211127221 */ /* 0x000fc80000000000 */
[----:B------:R-:W-:-:S07]  /*9b80*/  FADD R0, R19, R18 ;  /* 0x0000001213007221 */ /* 0x000fce0000000000 */
.L_x_11:
[----:B------:R-:W-:-:S05]  /*9b90*/  LEA R6, R7, UR16, 0x2 ;  /* 0x0000001007067c11 */ /* 0x000fca000f8e10ff */
[----:B------:R0:W-:Y:S04]  /*9ba0*/  STL [R6], RZ ;  /* 0x000000ff06007387 */ /* 0x0001e80000100800 */
[----:B------:R-:W2:Y:S04]  /*9bb0*/  LDL.64 R10, [R1] ;  /* 0x00000000010a7983 */ /* 0x000ea80000100a00 */
[----:B------:R-:W3:Y:S04]  /*9bc0*/  LDL.64 R12, [R1+0x8] ;  /* 0x00000800010c7983 */ /* 0x000ee80000100a00 */
[----:B------:R-:W4:Y:S04]  /*9bd0*/  LDL.64 R14, [R1+0x10] ;  /* 0x00001000010e7983 */ /* 0x000f280000100a00 */
[----:B------:R-:W4:Y:S04]  /*9be0*/  LDL.64 R16, [R1+0x18] ;  /* 0x0000180001107983 */ /* 0x000f280000100a00 */
[----:B------:R-:W4:Y:S01]  /*9bf0*/  LDL.64 R2, [R1+0x20] ;  /* 0x0000200001027983 */ /* 0x000f220000100a00 */
[----:B--2---:R-:W-:-:S04]  /*9c00*/  FADD R4, RZ, R10 ;  /* 0x0000000aff047221 */ /* 0x004fc80000000000 */
[----:B------:R-:W-:-:S04]  /*9c10*/  FADD R11, R11, R4 ;  /* 0x000000040b0b7221 */ /* 0x000fc80000000000 */
[----:B---3--:R-:W-:-:S04]  /*9c20*/  FADD R12, R11, R12 ;  /* 0x0000000c0b0c7221 */ /* 0x008fc80000000000 */
[----:B------:R-:W-:-:S04]  /*9c30*/  FADD R13, R13, R12 ;  /* 0x0000000c0d0d7221 */ /* 0x000fc80000000000 */
[----:B----4-:R-:W-:-:S04]  /*9c40*/  FADD R14, R13, R14 ;  /* 0x0000000e0d0e7221 */ /* 0x010fc80000000000 */
[----:B------:R-:W-:-:S04]  /*9c50*/  FADD R15, R15, R14 ;  /* 0x0000000e0f0f7221 */ /* 0x000fc80000000000 */
[----:B------:R-:W-:-:S04]  /*9c60*/  FADD R16, R15, R16 ;  /* 0x000000100f107221 */ /* 0x000fc80000000000 */
[----:B------:R-:W-:-:S04]  /*9c70*/  FADD R17, R17, R16 ;  /* 0x0000001011117221 */ /* 0x000fc80000000000 */
[----:B------:R-:W-:-:S04]  /*9c80*/  FADD R2, R17, R2 ;  /* 0x0000000211027221 */ /* 0x000fc80000000000 */
[----:B------:R-:W-:-:S04]  /*9c90*/  FADD R2, R3, R2 ;  /* 0x0000000203027221 */ /* 0x000fc80000000000 */
[----:B------:R-:W-:-:S05]  /*9ca0*/  FADD R3, -R2, -RZ ;  /* 0x800000ff02037221 */ /* 0x000fca0000000100 */
[----:B------:R0:W-:Y:S04]  /*9cb0*/  STL [R6], R3 ;  /* 0x0000000306007387 */ /* 0x0001e80000100800 */
[----:B------:R0:W5:Y:S01]  /*9cc0*/  LDL.64 R18, [R1] ;  /* 0x0000000001127983 */ /* 0x0001620000100a00 */
[----:B------:R-:W-:Y:S05]  /*9cd0*/  BRA.U UP0, `(.L_x_12) ;  /* 0x0000000500d07547 */ /* 0x000fea000b800000 */
[----:B------:R1:W5:Y:S04]  /*9ce0*/  LDL.64 R20, [R1+0x8] ;  /* 0x0000080001147983 */ /* 0x0003680000100a00 */
[----:B0-----:R1:W5:Y:S04]  /*9cf0*/  LDL.64 R2, [R1+0x10] ;  /* 0x0000100001027983 */ /* 0x0013680000100a00 */
[----:B------:R1:W5:Y:S04]  /*9d00*/  LDL.64 R10, [R1+0x18] ;  /* 0x00001800010a7983 */ /* 0x0003680000100a00 */
[----:B------:R1:W5:Y:S01]  /*9d10*/  LDL.64 R12, [R1+0x20] ;  /* 0x00002000010c7983 */ /* 0x0003620000100a00 */
[----:B------:R-:W-:Y:S01]  /*9d20*/  HFMA2 R17, -RZ, RZ, 0, 0 ;  /* 0x00000000ff117431 */ /* 0x000fe200000001ff */
[----:B------:R-:W-:-:S07]  /*9d30*/  MOV R15, RZ ;  /* 0x000000ff000f7202 */ /* 0x000fce0000000f00 */
.L_x_14:
[----:B------:R-:W0:Y:S01]  /*9d40*/  LDC.64 R22, c[0x0][0x380] ;  /* 0x0000e000ff167b82 */ /* 0x000e220000000a00 */
[----:B------:R-:W-:-:S05]  /*9d50*/  IADD3 R25, PT, PT, R36, R17, RZ ;  /* 0x0000001124197210 */ /* 0x000fca0007ffe0ff */
[----:B0-----:R-:W-:Y:S02]  /*9d60*/  IMAD.WIDE R22, R25, 0x4, R22 ;  /* 0x0000000419167825 */ /* 0x001fe400078e0216 */
[----:B------:R-:W0:Y:S03]  /*9d70*/  LDC.64 R24, c[0x0][0x390] ;  /* 0x0000e400ff187b82 */ /* 0x000e260000000a00 */
[----:B------:R-:W2:Y:S01]  /*9d80*/  LDG.E R4, desc[UR14][R22.64] ;  /* 0x0000000e16047981 */ /* 0x000ea2000c1e1900 */
[----:B------:R-:W-:-:S04]  /*9d90*/  IMAD R27, R17, 0xa, RZ ;  /* 0x0000000a111b7824 */ /* 0x000fc800078e02ff */
[----:B0-----:R-:W-:-:S05]  /*9da0*/  IMAD.WIDE.U32 R24, R27, 0x4, R24 ;  /* 0x000000041b187825 */ /* 0x001fca00078e0018 */
[----:B------:R-:W3:Y:S01]  /*9db0*/  LDG.E R6, desc[UR14][R24.64] ;  /* 0x0000000e18067981 */ /* 0x000ee2000c1e1900 */
[----:B--2--5:R-:W-:-:S05]  /*9dc0*/  FMUL R29, R18, R4 ;  /* 0x00000004121d7220 */ /* 0x024fca0000400000 */
[----:B------:R-:W-:-:S13]  /*9dd0*/  FSETP.NEU.AND P0, PT, R29, RZ, PT ;  /* 0x000000ff1d00720b */ /* 0x000fda0003f0d000 */
[----:B------:R-:W0:Y:S01]  /*9de0*/  @P0 LDC R27, c[0x0][0x3a4] ;  /* 0x0000e900ff1b0b82 */ /* 0x000e220000000800 */
[----:B---3--:R-:W-:-:S04]  /*9df0*/  @P0 FMUL R8, R6, UR12 ;  /* 0x0000000c06080c20 */ /* 0x008fc80008400000 */
[----:B0-----:R-:W-:Y:S02]  /*9e00*/  @P0 FFMA R27, R29, R27, R8 ;  /* 0x0000001b1d1b0223 */ /* 0x001fe40000000008 */
[----:B------:R-:W2:Y:S02]  /*9e10*/  LDG.E R8, desc[UR14][R24.64+0x4] ;  /* 0x0000040e18087981 */ /* 0x000ea4000c1e1900 */
[----:B------:R-:W-:-:S05]  /*9e20*/  @P0 FADD R27, R6, -R27 ;  /* 0x8000001b061b0221 */ /* 0x000fca0000000000 */
[----:B------:R0:W-:Y:S04]  /*9e30*/  @P0 STG.E desc[UR14][R24.64], R27 ;  /* 0x0000001b18000986 */ /* 0x0001e8000c10190e */
[----:B------:R-:W3:Y:S02]  /*9e40*/  @P0 LDG.E R4, desc[UR14][R22.64] ;  /* 0x0000000e16040981 */ /* 0x000ee4000c1e1900 */
[----:B---3--:R-:W-:-:S05]  /*9e50*/  FMUL R29, R4, R19 ;  /* 0x00000013041d7220 */ /* 0x008fca0000400000 */
[----:B------:R-:W-:-:S13]  /*9e60*/  FSETP.NEU.AND P0, PT, R29, RZ, PT ;  /* 0x000000ff1d00720b */ /* 0x000fda0003f0d000 */
[----:B------:R-:W3:Y:S01]  /*9e70*/  @P0 LDC R16, c[0x0][0x3a4] ;  /* 0x0000e900ff100b82 */ /* 0x000ee20000000800 */
[----:B--2---:R-:W-:-:S04]  /*9e80*/  @P0 FMUL R14, R8, UR12 ;  /* 0x0000000c080e0c20 */ /* 0x004fc80008400000 */
[----:B---3--:R-:W-:Y:S02]  /*9e90*/  @P0 FFMA R29, R29, R16, R14 ;  /* 0x000000101d1d0223 */ /* 0x008fe4000000000e */
[----:B------:R-:W2:Y:S02]  /*9ea0*/  LDG.E R14, desc[UR14][R24.64+0x8] ;  /* 0x0000080e180e7981 */ /* 0x000ea4000c1e1900 */
[----:B------:R-:W-:-:S05]  /*9eb0*/  @P0 FADD R29, R8, -R29 ;  /* 0x8000001d081d0221 */ /* 0x000fca0000000000 */
[----:B------:R3:W-:Y:S04]  /*9ec0*/  @P0 STG.E desc[UR14][R24.64+0x4], R29 ;  /* 0x0000041d18000986 */ /* 0x0007e8000c10190e */
[----:B------:R-:W0:Y:S02]  /*9ed0*/  @P0 LDG.E R4, desc[UR14][R22.64] ;  /* 0x0000000e16040981 */ /* 0x000e24000c1e1900 */
[----:B0-----:R-:W-:-:S05]  /*9ee0*/  FMUL R27, R20, R4 ;  /* 0x00000004141b7220 */ /* 0x001fca0000400000 */
[----:B------:R-:W-:-:S13]  /*9ef0*/  FSETP.NEU.AND P0, PT, R27, RZ, PT ;  /* 0x000000ff1b00720b */ /* 0x000fda0003f0d000 */
[----:B------:R-:W0:Y:S01]  /*9f00*/  @P0 LDC R26, c[0x0][0x3a4] ;  /* 0x0000e900ff1a0b82 */ /* 0x000e220000000800 */
[----:B--2---:R-:W-:-:S04]  /*9f10*/  @P0 FMUL R16, R14, UR12 ;  /* 0x0000000c0e100c20 */ /* 0x004fc80008400000 */
        /* <DEDUP_REMOVED lines=10> */
[----:B------:R-:W0:Y:S02]  /*9fc0*/  LDG.E R26, desc[UR14][R24.64+0x10] ;  /* 0x0000100e181a7981 */ /* 0x000e24000c1e1900 */
[----:B------:R-:W-:-:S05]  /*9fd0*/  @P0 FADD R29, R16, -R29 ;  /* 0x8000001d101d0221 */ /* 0x000fca0000000000 */
[----:B------:R2:W-:Y:S04]  /*9fe0*/  @P0 STG.E desc[UR14][R24.64+0xc], R29 ;  /* 0x00000c1d18000986 */ /* 0x0005e8000c10190e */
[----:B------:R-:W3:Y:S02]  /*9ff0*/  @P0 LDG.E R4, desc[UR14][R22.64] ;  /* 0x0000000e16040981 */ /* 0x000ee4000c1e1900 */
[----:B---3--:R-:W-:-:S05]  /*a000*/  FMUL R28, R2, R4 ;  /* 0x00000004021c7220 */ /* 0x008fca0000400000 */
[----:B------:R-:W-:-:S13]  /*a010*/  FSETP.NEU.AND P0, PT, R28, RZ, PT ;  /* 0x000000ff1c00720b */ /* 0x000fda0003f0d000 */
[----:B------:R-:W3:Y:S01]  /*a020*/  @P0 LDC R30, c[0x0][0x3a4] ;  /* 0x0000e900ff1e0b82 */ /* 0x000ee20000000800 */
[----:B0-----:R-:W-:-:S04]  /*a030*/  @P0 FMUL R27, R26, UR12 ;  /* 0x0000000c1a1b0c20 */ /* 0x001fc80008400000 */
[----:B---3--:R-:W-:-:S04]  /*a040*/  @P0 FFMA R27, R28, R30, R27 ;  /* 0x0000001e1c1b0223 */ /* 0x008fc8000000001b */
[----:B------:R-:W-:Y:S02]  /*a050*/  @P0 FADD R31, R26, -R27 ;  /* 0x8000001b1a1f0221 */ /* 0x000fe40000000000 */
[----:B------:R-:W3:Y:S04]  /*a060*/  LDG.E R27, desc[UR14][R24.64+0x14] ;  /* 0x0000140e181b7981 */ /* 0x000ee8000c1e1900 */
[----:B------:R-:W-:Y:S04]  /*a070*/  @P0 STG.E desc[UR14][R24.64+0x10], R31 ;  /* 0x0000101f18000986 */ /* 0x000fe8000c10190e */
[----:B------:R-:W2:Y:S02]  /*a080*/  @P0 LDG.E R4, desc[UR14][R22.64] ;  /* 0x0000000e16040981 */ /* 0x000ea4000c1e1900 */
[----:B--2---:R-:W-:-:S05]  /*a090*/  FMUL R29, R3, R4 ;  /* 0x00000004031d7220 */ /* 0x004fca0000400000 */
[----:B------:R-:W-:-:S13]  /*a0a0*/  FSETP.NEU.AND P0, PT, R29, RZ, PT ;  /* 0x000000ff1d00720b */ /* 0x000fda0003f0d000 */
[----:B------:R-:W0:Y:S01]  /*a0b0*/  @P0 LDC R30, c[0x0][0x3a4] ;  /* 0x0000e900ff1e0b82 */ /* 0x000e220000000800 */
[----:B---3--:R-:W-:-:S04]  /*a0c0*/  @P0 FMUL R28, R27, UR12 ;  /* 0x0000000c1b1c0c20 */ /* 0x008fc80008400000 */
[----:B0-----:R-:W-:-:S04]  /*a0d0*/  @P0 FFMA R28, R29, R30, R28 ;  /* 0x0000001e1d1c0223 */ /* 0x001fc8000000001c */
[----:B------:R-:W-:Y:S02]  /*a0e0*/  @P0 FADD R29, R27, -R28 ;  /* 0x8000001c1b1d0221 */ /* 0x000fe40000000000 */
[----:B------:R-:W2:Y:S04]  /*a0f0*/  LDG.E R28, desc[UR14][R24.64+0x18] ;  /* 0x0000180e181c7981 */ /* 0x000ea8000c1e1900 */
[----:B------:R0:W-:Y:S04]  /*a100*/  @P0 STG.E desc[UR14][R24.64+0x14], R29 ;  /* 0x0000141d18000986 */ /* 0x0001e8000c10190e */
[----:B------:R-:W3:Y:S04]  /*a110*/  @P0 LDG.E R4, desc[UR14][R22.64] ;  /* 0x0000000e16040981 */ /* 0x000ee8000c1e1900 */
[----:B0-----:R-:W4:Y:S01]  /*a120*/  LDG.E R29, desc[UR14][R24.64+0x1c] ;  /* 0x00001c0e181d7981 */ /* 0x001f22000c1e1900 */
[----:B---3--:R-:W-:-:S05]  /*a130*/  FMUL R31, R10, R4 ;  /* 0x000000040a1f7220 */ /* 0x008fca0000400000 */
[----:B------:R-:W-:-:S13]  /*a140*/  FSETP.NEU.AND P0, PT, R31, RZ, PT ;  /* 0x000000ff1f00720b */ /* 0x000fda0003f0d000 */
[----:B------:R-:W0:Y:S01]  /*a150*/  @P0 LDC R32, c[0x0][0x3a4] ;  /* 0x0000e900ff200b82 */ /* 0x000e220000000800 */
[----:B--2---:R-:W-:-:S04]  /*a160*/  @P0 FMUL R30, R28, UR12 ;  /* 0x0000000c1c1e0c20 */ /* 0x004fc80008400000 */
[----:B0-----:R-:W-:-:S04]  /*a170*/  @P0 FFMA R31, R31, R32, R30 ;  /* 0x000000201f1f0223 */ /* 0x001fc8000000001e */
[----:B------:R-:W-:-:S05]  /*a180*/  @P0 FADD R31, R28, -R31 ;  /* 0x8000001f1c1f0221 */ /* 0x000fca0000000000 */
[----:B------:R0:W-:Y:S04]  /*a190*/  @P0 STG.E desc[UR14][R24.64+0x18], R31 ;  /* 0x0000181f18000986 */ /* 0x0001e8000c10190e */
[----:B------:R-:W2:Y:S02]  /*a1a0*/  @P0 LDG.E R4, desc[UR14][R22.64] ;  /* 0x0000000e16040981 */ /* 0x000ea4000c1e1900 */
[----:B--2---:R-:W-:-:S05]  /*a1b0*/  FMUL R33, R11, R4 ;  /* 0x000000040b217220 */ /* 0x004fca0000400000 */
[----:B------:R-:W-:-:S13]  /*a1c0*/  FSETP.NEU.AND P0, PT, R33, RZ, PT ;  /* 0x000000ff2100720b */ /* 0x000fda0003f0d000 */
[----:B------:R-:W2:Y:S01]  /*a1d0*/  @P0 LDC R32, c[0x0][0x3a4] ;  /* 0x0000e900ff200b82 */ /* 0x000ea20000000800 */
[----:B----4-:R-:W-:-:S04]  /*a1e0*/  @P0 FMUL R30, R29, UR12 ;  /* 0x0000000c1d1e0c20 */ /* 0x010fc80008400000 */
[----:B--2---:R-:W-:-:S04]  /*a1f0*/  @P0 FFMA R30, R33, R32, R30 ;  /* 0x00000020211e0223 */ /* 0x004fc8000000001e */
[----:B------:R-:W-:Y:S02]  /*a200*/  @P0 FADD R33, R29, -R30 ;  /* 0x8000001e1d210221 */ /* 0x000fe40000000000 */
[----:B------:R-:W0:Y:S04]  /*a210*/  LDG.E R30, desc[UR14][R24.64+0x20] ;  /* 0x0000200e181e7981 */ /* 0x000e28000c1e1900 */
        /* <DEDUP_REMOVED lines=9> */
[----:B------:R0:W-:Y:S04]  /*a2b0*/  @P0 STG.E desc[UR14][R24.64+0x20], R35 ;  /* 0x0000202318000986 */ /* 0x0001e8000c10190e */
[----:B------:R-:W2:Y:S01]  /*a2c0*/  @P0 LDG.E R4, desc[UR14][R22.64] ;  /* 0x0000000e16040981 */ /* 0x000ea2000c1e1900 */
[----:B------:R-:W-:-:S04]  /*a2d0*/  FFMA R15, R6, R6, R15 ;  /* 0x00000006060f7223 */ /* 0x000fc8000000000f */
[----:B------:R-:W-:-:S04]  /*a2e0*/  FFMA R15, R8, R8, R15 ;  /* 0x00000008080f7223 */ /* 0x000fc8000000000f */
[----:B------:R-:W-:-:S04]  /*a2f0*/  FFMA R15, R14, R14, R15 ;  /* 0x0000000e0e0f7223 */ /* 0x000fc8000000000f */
[----:B------:R-:W-:Y:S01]  /*a300*/  FFMA R15, R16, R16, R15 ;  /* 0x00000010100f7223 */ /* 0x000fe2000000000f */
[----:B------:R-:W-:-:S03]  /*a310*/  IADD3 R17, PT, PT, R17, 0x1, RZ ;  /* 0x0000000111117810 */ /* 0x000fc60007ffe0ff */
[----:B------:R-:W-:-:S04]  /*a320*/  FFMA R26, R26, R26, R15 ;  /* 0x0000001a1a1a7223 */ /* 0x000fc8000000000f */
[----:B------:R-:W-:-:S04]  /*a330*/  FFMA R27, R27, R27, R26 ;  /* 0x0000001b1b1b7223 */ /* 0x000fc8000000001a */
[----:B------:R-:W-:-:S04]  /*a340*/  FFMA R28, R28, R28, R27 ;  /* 0x0000001c1c1c7223 */ /* 0x000fc8000000001b */
[----:B------:R-:W-:-:S04]  /*a350*/  FFMA R29, R29, R29, R28 ;  /* 0x0000001d1d1d7223 */ /* 0x000fc8000000001c */
[----:B------:R-:W-:Y:S01]  /*a360*/  FFMA R30, R30, R30, R29 ;  /* 0x0000001e1e1e7223 */ /* 0x000fe2000000001d */
[----:B--2---:R-:W-:-:S05]  /*a370*/  FMUL R33, R13, R4 ;  /* 0x000000040d217220 */ /* 0x004fca0000400000 */
[----:B------:R-:W-:-:S13]  /*a380*/  FSETP.NEU.AND P0, PT, R33, RZ, PT ;  /* 0x000000ff2100720b */ /* 0x000fda0003f0d000 */
[----:B------:R-:W2:Y:S01]  /*a390*/  @P0 LDC R32, c[0x0][0x3a4] ;  /* 0x0000e900ff200b82 */ /* 0x000ea20000000800 */
[----:B---3--:R-:W-:-:S04]  /*a3a0*/  @P0 FMUL R4, R31, UR12 ;  /* 0x0000000c1f040c20 */ /* 0x008fc80008400000 */
[----:B--2---:R-:W-:-:S04]  /*a3b0*/  @P0 FFMA R4, R33, R32, R4 ;  /* 0x0000002021040223 */ /* 0x004fc80000000004 */
[----:B------:R-:W-:-:S05]  /*a3c0*/  @P0 FADD R23, R31, -R4 ;  /* 0x800000041f170221 */ /* 0x000fca0000000000 */
[----:B------:R0:W-:Y:S01]  /*a3d0*/  @P0 STG.E desc[UR14][R24.64+0x24], R23 ;  /* 0x0000241718000986 */ /* 0x0001e2000c10190e */
[----:B------:R-:W-:Y:S01]  /*a3e0*/  ISETP.NE.AND P0, PT, R17, 0xc01, PT ;  /* 0x00000c011100780c */ /* 0x000fe20003f05270 */
[----:B------:R-:W-:-:S12]  /*a3f0*/  FFMA R15, R31, R31, R30 ;  /* 0x0000001f1f0f7223 */ /* 0x000fd8000000001e */
[----:B0-----:R-:W-:Y:S05]  /*a400*/  @!P0 BRA `(.L_x_13) ;  /* 0x0000000800008947 */ /* 0x001fea0003800000 */
[----:B------:R-:W-:Y:S05]  /*a410*/  BRA `(.L_x_14) ;  /* 0xfffffff800487947 */ /* 0x000fea000383ffff */
.L_x_12:
[----:B------:R1:W5:Y:S01]  /*a420*/  LDL R4, [R1+0x4] ;  /* 0x0000040001047983 */ /* 0x0003620000100800 */
[----:B0-----:R-:W0:Y:S03]  /*a430*/  LDC.64 R2, c[0x0][0x390] ;  /* 0x0000e400ff027b82 */ /* 0x001e260000000a00 */
[----:B------:R1:W5:Y:S04]  /*a440*/  LDL.64 R16, [R1+0x8] ;  /* 0x0000080001107983 */ /* 0x0003680000100a00 */
[----:B------:R1:W5:Y:S04]  /*a450*/  LDL.64 R14, [R1+0x10] ;  /* 0x00001000010e7983 */ /* 0x0003680000100a00 */
[----:B------:R1:W5:Y:S04]  /*a460*/  LDL.64 R12, [R1+0x18] ;  /* 0x00001800010c7983 */ /* 0x0003680000100a00 */
[----:B------:R1:W5:Y:S02]  /*a470*/  LDL.64 R10, [R1+0x20] ;  /* 0x00002000010a7983 */ /* 0x0003640000100a00 */
[----:B-----5:R-:W-:Y:S01]  /*a480*/  MOV R19, RZ ;  /* 0x000000ff00137202 */ /* 0x020fe20000000f00 */
[----:B------:R-:W2:Y:S06]  /*a490*/  LDCU UR10, c[0x0][0x3a4] ;  /* 0x00007480ff0a77ac */ /* 0x000eac0008000800 */
.L_x_35:
[----:B0-----:R-:W3:Y:S01]  /*a4a0*/  LDC.64 R20, c[0x0][0x380] ;  /* 0x0000e000ff147b82 */ /* 0x001ee20000000a00 */
[----:B------:R-:W-:-:S05]  /*a4b0*/  IADD3 R23, PT, PT, R36, R19, RZ ;  /* 0x0000001324177210 */ /* 0x000fca0007ffe0ff */
[----:B---3--:R-:W-:-:S05]  /*a4c0*/  IMAD.WIDE R20, R23, 0x4, R20 ;  /* 0x0000000417147825 */ /* 0x008fca00078e0214 */
[----:B------:R-:W3:Y:S01]  /*a4d0*/  LDG.E R25, desc[UR14][R20.64] ;  /* 0x0000000e14197981 */ /* 0x000ee2000c1e1900 */
[----:B------:R-:W-:Y:S01]  /*a4e0*/  IMAD R23, R19, 0xa, RZ ;  /* 0x0000000a13177824 */ /* 0x000fe200078e02ff */
[----:B------:R-:W-:Y:S03]  /*a4f0*/  BSSY.RECONVERGENT B0, `(.L_x_15) ;  /* 0x000000b000007945 */ /* 0x000fe60003800200 */
[----:B0-----:R-:W-:-:S04]  /*a500*/  IMAD.WIDE.U32 R22, R23, 0x4, R2 ;  /* 0x0000000417167825 */ /* 0x001fc800078e0002 */
[----:B---3--:R-:W-:-:S05]  /*a510*/  FMUL R27, R18, R25 ;  /* 0x00000019121b7220 */ /* 0x008fca0000400000 */
[----:B------:R-:W-:-:S13]  /*a520*/  FSETP.NEU.AND P0, PT, R27, RZ, PT ;  /* 0x000000ff1b00720b */ /* 0x000fda0003f0d000 */
[----:B------:R-:W-:Y:S05]  /*a530*/  @!P0 BRA `(.L_x_16) ;  /* 0x0000000000188947 */ /* 0x000fea0003800000 */
[----:B------:R-:W3:Y:S02]  /*a540*/  LDG.E R6, desc[UR14][R22.64] ;  /* 0x0000000e16067981 */ /* 0x000ee4000c1e1900 */
[----:B---3--:R-:W-:-:S04]  /*a550*/  FMUL R8, R6, UR12 ;  /* 0x0000000c06087c20 */ /* 0x008fc80008400000 */
[----:B--2---:R-:W-:-:S04]  /*a560*/  FFMA R25, R27, UR10, R8 ;  /* 0x0000000a1b197c23 */ /* 0x004fc80008000008 */
[----:B------:R-:W-:-:S05]  /*a570*/  FADD R27, R6, -R25 ;  /* 0x80000019061b7221 */ /* 0x000fca0000000000 */
[----:B------:R0:W-:Y:S04]  /*a580*/  STG.E desc[UR14][R22.64], R27 ;  /* 0x0000001b16007986 */ /* 0x0001e8000c10190e */
[----:B------:R0:W5:Y:S02]  /*a590*/  LDG.E R25, desc[UR14][R20.64] ;  /* 0x0000000e14197981 */ /* 0x000164000c1e1900 */
.L_x_16:
[----:B--2---:R-:W-:Y:S05]  /*a5a0*/  BSYNC.RECONVERGENT B0 ;  /* 0x0000000000007941 */ /* 0x004fea0003800200 */
.L_x_15:
[----:B0----5:R-:W-:Y:S01]  /*a5b0*/  FMUL R27, R4, R25 ;  /* 0x00000019041b7220 */ /* 0x021fe20000400000 */
[----:B------:R-:W-:Y:S04]  /*a5c0*/  BSSY.RECONVERGENT B0, `(.L_x_17) ;  /* 0x0000009000007945 */ /* 0x000fe80003800200 */
[----:B------:R-:W-:-:S13]  /*a5d0*/  FSETP.NEU.AND P0, PT, R27, RZ, PT ;  /* 0x000000ff1b00720b */ /* 0x000fda0003f0d000 */
[----:B------:R-:W-:Y:S05]  /*a5e0*/  @!P0 BRA `(.L_x_18) ;  /* 0x0000000000188947 */ /* 0x000fea0003800000 */
[----:B------:R-:W2:Y:S02]  /*a5f0*/  LDG.E R6, desc[UR14][R22.64+0x4] ;  /* 0x0000040e16067981 */ /* 0x000ea4000c1e1900 */
[----:B--2---:R-:W-:-:S04]  /*a600*/  FMUL R8, R6, UR12 ;  /* 0x0000000c06087c20 */ /* 0x004fc80008400000 */
[----:B------:R-:W-:-:S04]  /*a610*/  FFMA R25, R27, UR10, R8 ;  /* 0x0000000a1b197c23 */ /* 0x000fc80008000008 */
[----:B------:R-:W-:-:S05]  /*a620*/  FADD R27, R6, -R25 ;  /* 0x80000019061b7221 */ /* 0x000fca0000000000 */
[----:B------:R0:W-:Y:S04]  /*a630*/  STG.E desc[UR14][R22.64+0x4], R27 ;  /* 0x0000041b16007986 */ /* 0x0001e8000c10190e */
[----:B------:R0:W5:Y:S02]  /*a640*/  LDG.E R25, desc[UR14][R20.64] ;  /* 0x0000000e14197981 */ /* 0x000164000c1e1900 */
.L_x_18:
[----:B------:R-:W-:Y:S05]  /*a650*/  BSYNC.RECONVERGENT B0 ;  /* 0x0000000000007941 */ /* 0x000fea0003800200 */
.L_x_17:
        /* <DEDUP_REMOVED lines=10> */
.L_x_20:
[----:B------:R-:W-:Y:S05]  /*a700*/  BSYNC.RECONVERGENT B0 ;  /* 0x0000000000007941 */ /* 0x000fea0003800200 */
.L_x_19:
        /* <DEDUP_REMOVED lines=10> */
.L_x_22:
[----:B------:R-:W-:Y:S05]  /*a7b0*/  BSYNC.RECONVERGENT B0 ;  /* 0x0000000000007941 */ /* 0x000fea0003800200 */
.L_x_21:
        /* <DEDUP_REMOVED lines=10> */
.L_x_24:
[----:B------:R-:W-:Y:S05]  /*a860*/  BSYNC.RECONVERGENT B0 ;  /* 0x0000000000007941 */ /* 0x000fea0003800200 */
.L_x_23:
        /* <DEDUP_REMOVED lines=10> */
.L_x_26:
[----:B------:R-:W-:Y:S05]  /*a910*/  BSYNC.RECONVERGENT B0 ;  /* 0x0000000000007941 */ /* 0x000fea0003800200 */
.L_x_25:
        /* <DEDUP_REMOVED lines=10> */
.L_x_28:
[----:B------:R-:W-:Y:S05]  /*a9c0*/  BSYNC.RECONVERGENT B0 ;  /* 0x0000000000007941 */ /* 0x000fea0003800200 */
.L_x_27:
        /* <DEDUP_REMOVED lines=10> */
.L_x_30:
[----:B------:R-:W-:Y:S05]  /*aa70*/  BSYNC.RECONVERGENT B0 ;  /* 0x0000000000007941 */ /* 0x000fea0003800200 */
.L_x_29:
[----:B0----5:R-:W-:Y:S01]  /*aa80*/  FMUL R27, R10, R25 ;  /* 0x000000190a1b7220 */ /* 0x021fe20000400000 */
[----:B------:R-:W-:Y:S01]  /*aa90*/  BSSY.RECONVERGENT B0, `(.L_x_31) ;  /* 0x000000a000007945 */ /* 0x000fe20003800200 */
[----:B------:R-:W-:-:S03]  /*aaa0*/  IADD3 R19, PT, PT, R19, 0x1, RZ ;  /* 0x0000000113137810 */ /* 0x000fc60007ffe0ff */
        /* <DEDUP_REMOVED lines=8> */
.L_x_32:
[----:B------:R-:W-:Y:S05]  /*ab30*/  BSYNC.RECONVERGENT B0 ;  /* 0x0000000000007941 */ /* 0x000fea0003800200 */
.L_x_31:
[----:B0----5:R-:W-:Y:S01]  /*ab40*/  FMUL R21, R11, R25 ;  /* 0x000000190b157220 */ /* 0x021fe20000400000 */
[----:B------:R-:W-:Y:S01]  /*ab50*/  BSSY.RECONVERGENT B0, `(.L_x_33) ;  /* 0x0000009000007945 */ /* 0x000fe20003800200 */
[----:B------:R-:W-:-:S03]  /*ab60*/  ISETP.NE.AND P1, PT, R19, 0xc01, PT ;  /* 0x00000c011300780c */ /* 0x000fc60003f25270 */
[----:B------:R-:W-:-:S13]  /*ab70*/  FSETP.NEU.AND P0, PT, R21, RZ, PT ;  /* 0x000000ff1500720b */ /* 0x000fda0003f0d000 */
[----:B------:R-:W-:Y:S05]  /*ab80*/  @!P0 BRA `(.L_x_34) ;  /* 0x0000000000148947 */ /* 0x000fea0003800000 */
[----:B------:R-:W2:Y:S02]  /*ab90*/  LDG.E R6, desc[UR14][R22.64+0x24] ;  /* 0x0000240e16067981 */ /* 0x000ea4000c1e1900 */
[----:B--2---:R-:W-:-:S04]  /*aba0*/  FMUL R8, R6, UR12 ;  /* 0x0000000c06087c20 */ /* 0x004fc80008400000 */
[----:B------:R-:W-:-:S04]  /*abb0*/  FFMA R21, R21, UR10, R8 ;  /* 0x0000000a15157c23 */ /* 0x000fc80008000008 */
[----:B------:R-:W-:-:S05]  /*abc0*/  FADD R21, R6, -R21 ;  /* 0x8000001506157221 */ /* 0x000fca0000000000 */
[----:B------:R0:W-:Y:S02]  /*abd0*/  STG.E desc[UR14][R22.64+0x24], R21 ;  /* 0x0000241516007986 */ /* 0x0001e4000c10190e */
.L_x_34:
[----:B------:R-:W-:Y:S05]  /*abe0*/  BSYNC.RECONVERGENT B0 ;  /* 0x0000000000007941 */ /* 0x000fea0003800200 */
.L_x_33:
[----:B------:R-:W-:Y:S05]  /*abf0*/  @P1 BRA `(.L_x_35) ;  /* 0xfffffff800281947 */ /* 0x000fea000383ffff */
[----:B------:R-:W-:-:S07]  /*ac00*/  HFMA2 R15, -RZ, RZ, 0, 0 ;  /* 0x00000000ff0f7431 */ /* 0x000fce00000001ff */
.L_x_13:
[----:B------:R-:W2:Y:S01]  /*ac10*/  LDCU UR10, c[0x0][0x3ac] ;  /* 0x00007580ff0a77ac */ /* 0x000ea20008000800 */
[----:B------:R-:W-:-:S04]  /*ac20*/  UIADD3 UR4, UPT, UPT, UR4, 0x1, URZ ;  /* 0x0000000104047890 */ /* 0x000fc8000fffe0ff */
[----:B--2---:R-:W-:Y:S01]  /*ac30*/  UISETP.NE.AND UP0, UPT, UR4, UR10, UPT ;  /* 0x0000000a0400728c */ /* 0x004fe2000bf05270 */
[----:B------:R-:W-:Y:S08]  /*ac40*/  BAR.SYNC.DEFER_BLOCKING 0x0 ;  /* 0x0000000000007b1d */ /* 0x000ff00000010000 */
[----:B------:R-:W-:Y:S05]  /*ac50*/  BRA.U UP0, `(.L_x_36) ;  /* 0xffffff5500707547 */ /* 0x000fea000b83ffff */
.L_x_0:
[----:B------:R-:W2:Y:S01]  /*ac60*/  LDC.64 R2, c[0x0][0x398] ;  /* 0x0000e600ff027b82 */ /* 0x000ea20000000a00 */
[----:B------:R-:W3:Y:S02]  /*ac70*/  LDCU UR10, c[0x0][0x3a0] ;  /* 0x00007400ff0a77ac */ /* 0x000ee40008000800 */
[----:B---3--:R-:W-:Y:S01]  /*ac80*/  FFMA R15, R15, UR10, R0 ;  /* 0x0000000a0f0f7c23 */ /* 0x008fe20008000000 */
[----:B--2---:R-:W-:-:S05]  /*ac90*/  IMAD.WIDE R2, R5, 0x4, R2 ;  /* 0x0000000405027825 */ /* 0x004fca00078e0202 */
[----:B------:R-:W-:Y:S01]  /*aca0*/  STG.E desc[UR14][R2.64], R15 ;  /* 0x0000000f02007986 */ /* 0x000fe2000c10190e */
[----:B------:R-:W-:Y:S06]  /*acb0*/  BAR.SYNC.DEFER_BLOCKING 0x0 ;  /* 0x0000000000007b1d */ /* 0x000fec0000010000 */
[----:B------:R-:W-:Y:S05]  /*acc0*/  EXIT ;  /* 0x000000000000794d */ /* 0x000fea0003800000 */
.L_x_37:
[----:B------:R-:W-:-:S00]  /*acd0*/  BRA `(.L_x_37) ;  /* 0xfffffffc00fc7947 */ /* 0x000fc0000383ffff */
[----:B------:R-:W-:-:S00]  /*ace0*/  NOP ;  /* 0x0000000000007918 */ /* 0x000fc00000000000 */
        /* <DEDUP_REMOVED lines=9> */
.L_x_38:


//--------------------- .nv.shared.reserved.0     --------------------------
	.section	.nv.shared.reserved.0,"aw",@nobits
	.weak		__nv_reservedSMEM_offset_0_alias
	.size		__nv_reservedSMEM_offset_0_alias, 0, 64
	.other		__nv_reservedSMEM_offset_0_alias,@"STO_CUDA_RESERVED_SHARED STV_DEFAULT"
__nv_reservedSMEM_offset_0_alias:
	.zero		0
	.zero		64


//--------------------- .nv.constant0._Z3sgdPfS_S_S_ffii --------------------------
	.section	.nv.constant0._Z3sgdPfS_S_S_ffii,"a",@progbits
	.sectionflags	@""
	.align	4
.nv.constant0._Z3sgdPfS_S_S_ffii:
	.zero		944


//--------------------- SYMBOLS --------------------------

	.type		.nv.reservedSmem.offset0,@object
	.size		.nv.reservedSmem.offset0,0x4
